//
// Generated by NVIDIA NVVM Compiler
//
// Compiler Build ID: CL-36424714
// Cuda compilation tools, release 13.0, V13.0.88
// Based on NVVM 20.0.0
//

.version 9.0
.target sm_100
.address_size 64

	// .globl	_Z17WavePropagation2dPfS_S_S_S_S_iiS_if

.visible .entry _Z17WavePropagation2dPfS_S_S_S_S_iiS_if(
	.param .u64 .ptr .align 1 _Z17WavePropagation2dPfS_S_S_S_S_iiS_if_param_0,
	.param .u64 .ptr .align 1 _Z17WavePropagation2dPfS_S_S_S_S_iiS_if_param_1,
	.param .u64 .ptr .align 1 _Z17WavePropagation2dPfS_S_S_S_S_iiS_if_param_2,
	.param .u64 .ptr .align 1 _Z17WavePropagation2dPfS_S_S_S_S_iiS_if_param_3,
	.param .u64 .ptr .align 1 _Z17WavePropagation2dPfS_S_S_S_S_iiS_if_param_4,
	.param .u64 .ptr .align 1 _Z17WavePropagation2dPfS_S_S_S_S_iiS_if_param_5,
	.param .u32 _Z17WavePropagation2dPfS_S_S_S_S_iiS_if_param_6,
	.param .u32 _Z17WavePropagation2dPfS_S_S_S_S_iiS_if_param_7,
	.param .u64 .ptr .align 1 _Z17WavePropagation2dPfS_S_S_S_S_iiS_if_param_8,
	.param .u32 _Z17WavePropagation2dPfS_S_S_S_S_iiS_if_param_9,
	.param .f32 _Z17WavePropagation2dPfS_S_S_S_S_iiS_if_param_10
)
{
	.reg .pred 	%p<9>;
	.reg .b32 	%r<21>;
	.reg .b32 	%f<60>;
	.reg .b64 	%rd<17>;

	ld.param.u64 	%rd6, [_Z17WavePropagation2dPfS_S_S_S_S_iiS_if_param_0];
	ld.param.u64 	%rd7, [_Z17WavePropagation2dPfS_S_S_S_S_iiS_if_param_1];
	ld.param.u64 	%rd8, [_Z17WavePropagation2dPfS_S_S_S_S_iiS_if_param_2];
	ld.param.u64 	%rd9, [_Z17WavePropagation2dPfS_S_S_S_S_iiS_if_param_3];
	ld.param.u32 	%r4, [_Z17WavePropagation2dPfS_S_S_S_S_iiS_if_param_6];
	ld.param.u32 	%r5, [_Z17WavePropagation2dPfS_S_S_S_S_iiS_if_param_7];
	ld.param.u64 	%rd10, [_Z17WavePropagation2dPfS_S_S_S_S_iiS_if_param_8];
	ld.param.u32 	%r6, [_Z17WavePropagation2dPfS_S_S_S_S_iiS_if_param_9];
	ld.param.f32 	%f6, [_Z17WavePropagation2dPfS_S_S_S_S_iiS_if_param_10];
	setp.lt.s32 	%p2, %r6, 1;
	@%p2 bra 	$L__BB0_11;
	cvta.to.global.u64 	%rd11, %rd8;
	cvta.to.global.u64 	%rd12, %rd6;
	cvta.to.global.u64 	%rd13, %rd10;
	cvta.to.global.u64 	%rd14, %rd7;
	cvta.to.global.u64 	%rd15, %rd9;
	mov.u32 	%r7, %ctaid.x;
	mov.u32 	%r8, %ntid.x;
	mov.u32 	%r9, %tid.x;
	mad.lo.s32 	%r10, %r7, %r8, %r9;
	mov.u32 	%r11, %ctaid.y;
	mov.u32 	%r12, %ntid.y;
	mov.u32 	%r13, %tid.y;
	mad.lo.s32 	%r14, %r11, %r12, %r13;
	shl.b32 	%r16, %r10, 2;
	add.s32 	%r17, %r16, %r14;
	add.s32 	%r18, %r4, -1;
	setp.lt.s32 	%p3, %r10, %r18;
	add.s32 	%r19, %r5, -1;
	setp.lt.s32 	%p4, %r14, %r19;
	and.pred  	%p1, %p3, %p4;
	mul.wide.s32 	%rd16, %r17, 4;
	add.s64 	%rd1, %rd11, %rd16;
	add.s64 	%rd2, %rd12, %rd16;
	add.s64 	%rd3, %rd13, %rd16;
	neg.f32 	%f1, %f6;
	add.s64 	%rd4, %rd14, %rd16;
	add.s64 	%rd5, %rd15, %rd16;
	neg.s32 	%r20, %r6;
	not.pred 	%p5, %p1;
$L__BB0_2:
	@%p5 bra 	$L__BB0_10;
	ld.global.f32 	%f7, [%rd1];
	ld.global.f32 	%f8, [%rd2];
	div.rn.f32 	%f9, %f7, %f8;
	ld.global.f32 	%f10, [%rd1+4];
	ld.global.f32 	%f11, [%rd2+4];
	div.rn.f32 	%f12, %f10, %f11;
	ld.global.f32 	%f13, [%rd3];
	ld.global.f32 	%f14, [%rd3+4];
	sqrt.rn.f32 	%f15, %f8;
	sqrt.rn.f32 	%f16, %f11;
	add.f32 	%f17, %f11, %f8;
	mul.f32 	%f18, %f17, 0f3F000000;
	mul.f32 	%f19, %f12, %f16;
	fma.rn.f32 	%f20, %f9, %f15, %f19;
	add.f32 	%f21, %f15, %f16;
	div.rn.f32 	%f22, %f20, %f21;
	sqrt.rn.f32 	%f23, %f18;
	mul.f32 	%f24, %f23, 0f4048796D;
	sub.f32 	%f2, %f22, %f24;
	add.f32 	%f3, %f24, %f22;
	sub.f32 	%f25, %f3, %f2;
	rcp.rn.f32 	%f26, %f25;
	sub.f32 	%f27, %f14, %f13;
	mul.f32 	%f28, %f27, 0f411CFDF4;
	mul.f32 	%f29, %f17, %f28;
	sub.f32 	%f30, %f10, %f7;
	mul.f32 	%f31, %f10, %f10;
	div.rn.f32 	%f32, %f31, %f11;
	mul.f32 	%f33, %f7, %f7;
	div.rn.f32 	%f34, %f33, %f8;
	sub.f32 	%f35, %f32, %f34;
	mul.f32 	%f36, %f11, %f11;
	mul.f32 	%f37, %f8, %f8;
	sub.f32 	%f38, %f36, %f37;
	fma.rn.f32 	%f39, %f38, 0f409CFDF4, %f35;
	fma.rn.f32 	%f40, %f29, 0f3F000000, %f39;
	mul.f32 	%f41, %f26, %f1;
	mul.f32 	%f42, %f30, %f3;
	sub.f32 	%f43, %f42, %f40;
	mul.f32 	%f4, %f43, %f41;
	mul.f32 	%f44, %f30, %f2;
	sub.f32 	%f45, %f40, %f44;
	mul.f32 	%f5, %f45, %f41;
	bar.sync 	0;
	setp.geu.f32 	%p6, %f2, 0f00000000;
	@%p6 bra 	$L__BB0_5;
	atom.global.add.f32 	%f49, [%rd4], %f4;
	mul.f32 	%f50, %f2, %f4;
	atom.global.add.f32 	%f51, [%rd5], %f50;
	bra.uni 	$L__BB0_6;
$L__BB0_5:
	atom.global.add.f32 	%f46, [%rd4+4], %f4;
	mul.f32 	%f47, %f2, %f4;
	atom.global.add.f32 	%f48, [%rd5+4], %f47;
$L__BB0_6:
	setp.leu.f32 	%p7, %f3, 0f00000000;
	@%p7 bra 	$L__BB0_8;
	atom.global.add.f32 	%f55, [%rd4+4], %f5;
	mul.f32 	%f56, %f3, %f5;
	atom.global.add.f32 	%f57, [%rd5+4], %f56;
	bra.uni 	$L__BB0_9;
$L__BB0_8:
	atom.global.add.f32 	%f52, [%rd4], %f5;
	mul.f32 	%f53, %f3, %f5;
	atom.global.add.f32 	%f54, [%rd5], %f53;
$L__BB0_9:
	bar.sync 	0;
	ld.global.f32 	%f58, [%rd4];
	st.global.f32 	[%rd2], %f58;
	ld.global.f32 	%f59, [%rd5];
	st.global.f32 	[%rd1], %f59;
$L__BB0_10:
	bar.sync 	0;
	add.s32 	%r20, %r20, 1;
	setp.ne.s32 	%p8, %r20, 0;
	@%p8 bra 	$L__BB0_2;
$L__BB0_11:
	ret;

}


// ===== COMPILED SASS (sm_100) =====

	.target	sm_100

	.elftype	@"ET_EXEC"


//--------------------- .note.nv.tkinfo           --------------------------
	.section	.note.nv.tkinfo,"",@"SHT_NOTE"
	.sectionflags	@"SHF_NOTE_NV_TKINFO"
	.tkinfo
        /*0018*/ 	.word	0x00000002
        /*0030*/ 	.string	""
        /*0030*/ 	.string	"ptxas"
        /*0030*/ 	.string	"Cuda compilation tools, release 13.0, V13.0.88"
        /*0030*/ 	.string	"Build cuda_13.0.r13.0/compiler.36424714_0"
        /*0030*/ 	.string	"-arch sm_100 -m 64 "



//--------------------- .note.nv.cuinfo           --------------------------
	.section	.note.nv.cuinfo,"",@"SHT_NOTE"
	.sectionflags	@"SHF_NOTE_NV_CUINFO"
        /*0018*/ 	.short	0x0002
        /*001a*/ 	.short	0x0064
        /*001c*/ 	.short	0x0082
	.zero		2


//--------------------- .nv.info                  --------------------------
	.section	.nv.info,"",@"SHT_CUDA_INFO"
	.align	4


	//----- nvinfo : EIATTR_REGCOUNT
	.align		4
        /*0000*/ 	.byte	0x04, 0x2f
        /*0002*/ 	.short	(.L_1 - .L_0)
	.align		4
.L_0:
        /*0004*/ 	.word	index@(_Z17WavePropagation2dPfS_S_S_S_S_iiS_if)
        /*0008*/ 	.word	0x00000024


	//----- nvinfo : EIATTR_FRAME_SIZE
	.align		4
.L_1:
        /*000c*/ 	.byte	0x04, 0x11
        /*000e*/ 	.short	(.L_3 - .L_2)
	.align		4
.L_2:
        /*0010*/ 	.word	index@($__internal_2_$__cuda_sm3x_div_rn_noftz_f32_slowpath)
        /*0014*/ 	.word	0x00000000


	//----- nvinfo : EIATTR_FRAME_SIZE
	.align		4
.L_3:
        /*0018*/ 	.byte	0x04, 0x11
        /*001a*/ 	.short	(.L_5 - .L_4)
	.align		4
.L_4:
        /*001c*/ 	.word	index@($__internal_1_$__cuda_sm20_sqrt_rn_f32_slowpath)
        /*0020*/ 	.word	0x00000000


	//----- nvinfo : EIATTR_FRAME_SIZE
	.align		4
.L_5:
        /*0024*/ 	.byte	0x04, 0x11
        /*0026*/ 	.short	(.L_7 - .L_6)
	.align		4
.L_6:
        /*0028*/ 	.word	index@($__internal_0_$__cuda_sm20_rcp_rn_f32_slowpath)
        /*002c*/ 	.word	0x00000000


	//----- nvinfo : EIATTR_FRAME_SIZE
	.align		4
.L_7:
        /*0030*/ 	.byte	0x04, 0x11
        /*0032*/ 	.short	(.L_9 - .L_8)
	.align		4
.L_8:
        /*0034*/ 	.word	index@(_Z17WavePropagation2dPfS_S_S_S_S_iiS_if)
        /*0038*/ 	.word	0x00000000


	//----- nvinfo : EIATTR_MIN_STACK_SIZE
	.align		4
.L_9:
        /*003c*/ 	.byte	0x04, 0x12
        /*003e*/ 	.short	(.L_11 - .L_10)
	.align		4
.L_10:
        /*0040*/ 	.word	index@(_Z17WavePropagation2dPfS_S_S_S_S_iiS_if)
        /*0044*/ 	.word	0x00000000
.L_11:


//--------------------- .nv.compat                --------------------------
	.section	.nv.compat,"",@"SHT_CUDA_COMPAT_INFO"
	.align	4
        /*0000*/ 	.byte	0x02, 0x09, 0x00, 0x00, 0x02, 0x02, 0x01, 0x00, 0x02, 0x05, 0x05, 0x00, 0x03, 0x07, 0x01, 0x01
        /*0010*/ 	.byte	0x02, 0x03, 0x00, 0x00, 0x02, 0x06, 0x01, 0x00, 0x04, 0x0b, 0x08, 0x00, 0x01, 0x00, 0x00, 0x00
        /*0020*/ 	.byte	0x00, 0x00, 0x00, 0x00


//--------------------- .nv.info._Z17WavePropagation2dPfS_S_S_S_S_iiS_if --------------------------
	.section	.nv.info._Z17WavePropagation2dPfS_S_S_S_S_iiS_if,"",@"SHT_CUDA_INFO"
	.sectionflags	@""
	.align	4


	//----- nvinfo : EIATTR_CUDA_API_VERSION
	.align		4
        /*0000*/ 	.byte	0x04, 0x37
        /*0002*/ 	.short	(.L_13 - .L_12)
.L_12:
        /*0004*/ 	.word	0x00000082


	//----- nvinfo : EIATTR_KPARAM_INFO
	.align		4
.L_13:
        /*0008*/ 	.byte	0x04, 0x17
        /*000a*/ 	.short	(.L_15 - .L_14)
.L_14:
        /*000c*/ 	.word	0x00000000
        /*0010*/ 	.short	0x000a
        /*0012*/ 	.short	0x0044
        /*0014*/ 	.byte	0x00, 0xf0, 0x11, 0x00


	//----- nvinfo : EIATTR_KPARAM_INFO
	.align		4
.L_15:
        /*0018*/ 	.byte	0x04, 0x17
        /*001a*/ 	.short	(.L_17 - .L_16)
.L_16:
        /*001c*/ 	.word	0x00000000
        /*0020*/ 	.short	0x0009
        /*0022*/ 	.short	0x0040
        /*0024*/ 	.byte	0x00, 0xf0, 0x11, 0x00


	//----- nvinfo : EIATTR_KPARAM_INFO
	.align		4
.L_17:
        /*0028*/ 	.byte	0x04, 0x17
        /*002a*/ 	.short	(.L_19 - .L_18)
.L_18:
        /*002c*/ 	.word	0x00000000
        /*0030*/ 	.short	0x0008
        /*0032*/ 	.short	0x0038
        /*0034*/ 	.byte	0x00, 0xf5, 0x21, 0x00


	//----- nvinfo : EIATTR_KPARAM_INFO
	.align		4
.L_19:
        /*0038*/ 	.byte	0x04, 0x17
        /*003a*/ 	.short	(.L_21 - .L_20)
.L_20:
        /*003c*/ 	.word	0x00000000
        /*0040*/ 	.short	0x0007
        /*0042*/ 	.short	0x0034
        /*0044*/ 	.byte	0x00, 0xf0, 0x11, 0x00


	//----- nvinfo : EIATTR_KPARAM_INFO
	.align		4
.L_21:
        /*0048*/ 	.byte	0x04, 0x17
        /*004a*/ 	.short	(.L_23 - .L_22)
.L_22:
        /*004c*/ 	.word	0x00000000
        /*0050*/ 	.short	0x0006
        /*0052*/ 	.short	0x0030
        /*0054*/ 	.byte	0x00, 0xf0, 0x11, 0x00


	//----- nvinfo : EIATTR_KPARAM_INFO
	.align		4
.L_23:
        /*0058*/ 	.byte	0x04, 0x17
        /*005a*/ 	.short	(.L_25 - .L_24)
.L_24:
        /*005c*/ 	.word	0x00000000
        /*0060*/ 	.short	0x0005
        /*0062*/ 	.short	0x0028
        /*0064*/ 	.byte	0x00, 0xf5, 0x21, 0x00


	//----- nvinfo : EIATTR_KPARAM_INFO
	.align		4
.L_25:
        /*0068*/ 	.byte	0x04, 0x17
        /*006a*/ 	.short	(.L_27 - .L_26)
.L_26:
        /*006c*/ 	.word	0x00000000
        /*0070*/ 	.short	0x0004
        /*0072*/ 	.short	0x0020
        /*0074*/ 	.byte	0x00, 0xf5, 0x21, 0x00


	//----- nvinfo : EIATTR_KPARAM_INFO
	.align		4
.L_27:
        /*0078*/ 	.byte	0x04, 0x17
        /*007a*/ 	.short	(.L_29 - .L_28)
.L_28:
        /*007c*/ 	.word	0x00000000
        /*0080*/ 	.short	0x0003
        /*0082*/ 	.short	0x0018
        /*0084*/ 	.byte	0x00, 0xf5, 0x21, 0x00


	//----- nvinfo : EIATTR_KPARAM_INFO
	.align		4
.L_29:
        /*0088*/ 	.byte	0x04, 0x17
        /*008a*/ 	.short	(.L_31 - .L_30)
.L_30:
        /*008c*/ 	.word	0x00000000
        /*0090*/ 	.short	0x0002
        /*0092*/ 	.short	0x0010
        /*0094*/ 	.byte	0x00, 0xf5, 0x21, 0x00


	//----- nvinfo : EIATTR_KPARAM_INFO
	.align		4
.L_31:
        /*0098*/ 	.byte	0x04, 0x17
        /*009a*/ 	.short	(.L_33 - .L_32)
.L_32:
        /*009c*/ 	.word	0x00000000
        /*00a0*/ 	.short	0x0001
        /*00a2*/ 	.short	0x0008
        /*00a4*/ 	.byte	0x00, 0xf5, 0x21, 0x00


	//----- nvinfo : EIATTR_KPARAM_INFO
	.align		4
.L_33:
        /*00a8*/ 	.byte	0x04, 0x17
        /*00aa*/ 	.short	(.L_35 - .L_34)
.L_34:
        /*00ac*/ 	.word	0x00000000
        /*00b0*/ 	.short	0x0000
        /*00b2*/ 	.short	0x0000
        /*00b4*/ 	.byte	0x00, 0xf5, 0x21, 0x00


	//----- nvinfo : EIATTR_SPARSE_MMA_MASK
	.align		4
.L_35:
        /*00b8*/ 	.byte	0x03, 0x50
        /*00ba*/ 	.short	0x0000


	//----- nvinfo : EIATTR_MAXREG_COUNT
	.align		4
        /*00bc*/ 	.byte	0x03, 0x1b
        /*00be*/ 	.short	0x00ff


	//----- nvinfo : EIATTR_NUM_BARRIERS
	.align		4
        /*00c0*/ 	.byte	0x02, 0x4c
        /*00c2*/ 	.byte	0x01
	.zero		1


	//----- nvinfo : EIATTR_MERCURY_ISA_VERSION
	.align		4
        /*00c4*/ 	.byte	0x03, 0x5f
        /*00c6*/ 	.short	0x0101


	//----- nvinfo : EIATTR_VRC_CTA_INIT_COUNT
	.align		4
        /*00c8*/ 	.byte	0x02, 0x4a
	.zero		1
	.zero		1


	//----- nvinfo : EIATTR_EXIT_INSTR_OFFSETS
	.align		4
        /*00cc*/ 	.byte	0x04, 0x1c
        /*00ce*/ 	.short	(.L_37 - .L_36)


	//   ....[0]....
.L_36:
        /*00d0*/ 	.word	0x00000030


	//   ....[1]....
        /*00d4*/ 	.word	0x00000e20


	//----- nvinfo : EIATTR_CRS_STACK_SIZE
	.align		4
.L_37:
        /*00d8*/ 	.byte	0x04, 0x1e
        /*00da*/ 	.short	(.L_39 - .L_38)
.L_38:
        /*00dc*/ 	.word	0x00000000


	//----- nvinfo : EIATTR_CBANK_PARAM_SIZE
	.align		4
.L_39:
        /*00e0*/ 	.byte	0x03, 0x19
        /*00e2*/ 	.short	0x0048


	//----- nvinfo : EIATTR_PARAM_CBANK
	.align		4
        /*00e4*/ 	.byte	0x04, 0x0a
        /*00e6*/ 	.short	(.L_41 - .L_40)
	.align		4
.L_40:
        /*00e8*/ 	.word	index@(.nv.constant0._Z17WavePropagation2dPfS_S_S_S_S_iiS_if)
        /*00ec*/ 	.short	0x0380
        /*00ee*/ 	.short	0x0048


	//----- nvinfo : EIATTR_SW_WAR
	.align		4
.L_41:
        /*00f0*/ 	.byte	0x04, 0x36
        /*00f2*/ 	.short	(.L_43 - .L_42)
.L_42:
        /*00f4*/ 	.word	0x00000008
.L_43:


//--------------------- .nv.callgraph             --------------------------
	.section	.nv.callgraph,"",@"SHT_CUDA_CALLGRAPH"
	.align	4
	.sectionentsize	8
	.align		4
        /*0000*/ 	.word	0x00000000
	.align		4
        /*0004*/ 	.word	0xffffffff
	.align		4
        /*0008*/ 	.word	0x00000000
	.align		4
        /*000c*/ 	.word	0xfffffffe
	.align		4
        /*0010*/ 	.word	0x00000000
	.align		4
        /*0014*/ 	.word	0xfffffffd
	.align		4
        /*0018*/ 	.word	0x00000000
	.align		4
        /*001c*/ 	.word	0xfffffffc


//--------------------- .text._Z17WavePropagation2dPfS_S_S_S_S_iiS_if --------------------------
	.section	.text._Z17WavePropagation2dPfS_S_S_S_S_iiS_if,"ax",@progbits
	.align	128
        .global         _Z17WavePropagation2dPfS_S_S_S_S_iiS_if
        .type           _Z17WavePropagation2dPfS_S_S_S_S_iiS_if,@function
        .size           _Z17WavePropagation2dPfS_S_S_S_S_iiS_if,(.L_x_48 - _Z17WavePropagation2dPfS_S_S_S_S_iiS_if)
        .other          _Z17WavePropagation2dPfS_S_S_S_S_iiS_if,@"STO_CUDA_ENTRY STV_DEFAULT"
_Z17WavePropagation2dPfS_S_S_S_S_iiS_if:
.text._Z17WavePropagation2dPfS_S_S_S_S_iiS_if:
[----:B------:R-:W-:Y:S08]  /*0000*/  LDC R1, c[0x0][0x37c] ;  /* 0x0000df00ff017b82 */ /* 0x000ff00000000800 */
[----:B------:R-:W0:Y:S02]  /*0010*/  LDC R16, c[0x0][0x3c0] ;  /* 0x0000f000ff107b82 */ /* 0x000e240000000800 */
[----:B0-----:R-:W-:-:S13]  /*0020*/  ISETP.GE.AND P0, PT, R16, 0x1, PT ;  /* 0x000000011000780c */ /* 0x001fda0003f06270 */
[----:B------:R-:W-:Y:S05]  /*0030*/  @!P0 EXIT ;  /* 0x000000000000894d */ /* 0x000fea0003800000 */
[----:B------:R-:W0:Y:S01]  /*0040*/  S2R R2, SR_TID.Y ;  /* 0x0000000000027919 */ /* 0x000e220000002200 */
[----:B------:R-:W1:Y:S01]  /*0050*/  LDC R0, c[0x0][0x360] ;  /* 0x0000d800ff007b82 */ /* 0x000e620000000800 */
[----:B------:R-:W2:Y:S01]  /*0060*/  LDCU.64 UR4, c[0x0][0x3b0] ;  /* 0x00007600ff0477ac */ /* 0x000ea20008000a00 */
[----:B------:R-:W-:Y:S01]  /*0070*/  IMAD.MOV R16, RZ, RZ, -R16 ;  /* 0x000000ffff107224 */ /* 0x000fe200078e0a10 */
[----:B------:R-:W1:Y:S01]  /*0080*/  S2R R5, SR_TID.X ;  /* 0x0000000000057919 */ /* 0x000e620000002100 */
[----:B------:R-:W3:Y:S04]  /*0090*/  LDCU.64 UR8, c[0x0][0x358] ;  /* 0x00006b00ff0877ac */ /* 0x000ee80008000a00 */
[----:B------:R-:W0:Y:S08]  /*00a0*/  S2UR UR7, SR_CTAID.Y ;  /* 0x00000000000779c3 */ /* 0x000e300000002600 */
[----:B------:R-:W0:Y:S01]  /*00b0*/  LDC R3, c[0x0][0x364] ;  /* 0x0000d900ff037b82 */ /* 0x000e220000000800 */
[----:B--2---:R-:W-:-:S02]  /*00c0*/  UIADD3 UR5, UPT, UPT, UR5, -0x1, URZ ;  /* 0xffffffff05057890 */ /* 0x004fc4000fffe0ff */
[----:B------:R-:W-:-:S05]  /*00d0*/  UIADD3 UR4, UPT, UPT, UR4, -0x1, URZ ;  /* 0xffffffff04047890 */ /* 0x000fca000fffe0ff */
[----:B------:R-:W1:Y:S08]  /*00e0*/  S2UR UR6, SR_CTAID.X ;  /* 0x00000000000679c3 */ /* 0x000e700000002500 */
[----:B------:R-:W2:Y:S08]  /*00f0*/  LDC.64 R14, c[0x0][0x390] ;  /* 0x0000e400ff0e7b82 */ /* 0x000eb00000000a00 */
[----:B------:R-:W4:Y:S01]  /*0100*/  LDC.64 R12, c[0x0][0x380] ;  /* 0x0000e000ff0c7b82 */ /* 0x000f220000000a00 */
[----:B0-----:R-:W-:-:S05]  /*0110*/  IMAD R3, R3, UR7, R2 ;  /* 0x0000000703037c24 */ /* 0x001fca000f8e0202 */
[----:B------:R-:W-:Y:S02]  /*0120*/  ISETP.GE.AND P0, PT, R3, UR5, PT ;  /* 0x0000000503007c0c */ /* 0x000fe4000bf06270 */
[----:B------:R-:W0:Y:S01]  /*0130*/  LDC.64 R10, c[0x0][0x3b8] ;  /* 0x0000ee00ff0a7b82 */ /* 0x000e220000000a00 */
[----:B-1----:R-:W-:Y:S01]  /*0140*/  IMAD R0, R0, UR6, R5 ;  /* 0x0000000600007c24 */ /* 0x002fe2000f8e0205 */
[----:B------:R-:W1:Y:S04]  /*0150*/  LDCU UR6, c[0x0][0x3c4] ;  /* 0x00007880ff0677ac */ /* 0x000e680008000800 */
[C---:B------:R-:W-:Y:S02]  /*0160*/  LEA R3, R0.reuse, R3, 0x2 ;  /* 0x0000000300037211 */ /* 0x040fe400078e10ff */
[----:B------:R-:W5:Y:S01]  /*0170*/  LDC.64 R8, c[0x0][0x388] ;  /* 0x0000e200ff087b82 */ /* 0x000f620000000a00 */
[----:B------:R-:W-:-:S02]  /*0180*/  ISETP.LT.AND P0, PT, R0, UR4, !P0 ;  /* 0x0000000400007c0c */ /* 0x000fc4000c701270 */
[----:B--2---:R-:W-:-:S05]  /*0190*/  IMAD.WIDE R14, R3, 0x4, R14 ;  /* 0x00000004030e7825 */ /* 0x004fca00078e020e */
[----:B------:R-:W2:Y:S01]  /*01a0*/  LDC.64 R6, c[0x0][0x398] ;  /* 0x0000e600ff067b82 */ /* 0x000ea20000000a00 */
[----:B----4-:R-:W-:-:S04]  /*01b0*/  IMAD.WIDE R12, R3, 0x4, R12 ;  /* 0x00000004030c7825 */ /* 0x010fc800078e020c */
[----:B0-----:R-:W-:-:S04]  /*01c0*/  IMAD.WIDE R10, R3, 0x4, R10 ;  /* 0x00000004030a7825 */ /* 0x001fc800078e020a */
[----:B-----5:R-:W-:-:S04]  /*01d0*/  IMAD.WIDE R8, R3, 0x4, R8 ;  /* 0x0000000403087825 */ /* 0x020fc800078e0208 */
[----:B-123--:R-:W-:-:S07]  /*01e0*/  IMAD.WIDE R6, R3, 0x4, R6 ;  /* 0x0000000403067825 */ /* 0x00efce00078e0206 */
.L_x_28:
[----:B------:R-:W-:-:S04]  /*01f0*/  IADD3 R16, PT, PT, R16, 0x1, RZ ;  /* 0x0000000110107810 */ /* 0x000fc80007ffe0ff */
[----:B------:R-:W-:Y:S01]  /*0200*/  ISETP.NE.AND P3, PT, R16, RZ, PT ;  /* 0x000000ff1000720c */ /* 0x000fe20003f65270 */
[----:B0-----:R-:W-:-:S12]  /*0210*/  @!P0 BRA `(.L_x_0) ;  /* 0x0000000800f48947 */ /* 0x001fd80003800000 */
[----:B------:R-:W2:Y:S04]  /*0220*/  LDG.E R18, desc[UR8][R12.64] ;  /* 0x000000080c127981 */ /* 0x000ea8000c1e1900 */
[----:B------:R-:W3:Y:S01]  /*0230*/  LDG.E R3, desc[UR8][R14.64] ;  /* 0x000000080e037981 */ /* 0x000ee2000c1e1900 */
[----:B------:R-:W-:Y:S01]  /*0240*/  BSSY.RECONVERGENT B0, `(.L_x_1) ;  /* 0x000000e000007945 */ /* 0x000fe20003800200 */
[----:B--2---:R-:W0:Y:S08]  /*0250*/  MUFU.RCP R5, R18 ;  /* 0x0000001200057308 */ /* 0x004e300000001000 */
[----:B---3--:R-:W1:Y:S01]  /*0260*/  FCHK P1, R3, R18 ;  /* 0x0000001203007302 */ /* 0x008e620000020000 */
[----:B0-----:R-:W-:-:S04]  /*0270*/  FFMA R0, -R18, R5, 1 ;  /* 0x3f80000012007423 */ /* 0x001fc80000000105 */
[----:B------:R-:W-:-:S04]  /*0280*/  FFMA R0, R5, R0, R5 ;  /* 0x0000000005007223 */ /* 0x000fc80000000005 */
[----:B------:R-:W-:-:S04]  /*0290*/  FFMA R19, R3, R0, RZ ;  /* 0x0000000003137223 */ /* 0x000fc800000000ff */
[----:B------:R-:W-:-:S04]  /*02a0*/  FFMA R2, -R18, R19, R3 ;  /* 0x0000001312027223 */ /* 0x000fc80000000103 */
[----:B------:R-:W-:Y:S01]  /*02b0*/  FFMA R19, R0, R2, R19 ;  /* 0x0000000200137223 */ /* 0x000fe20000000013 */
[----:B-1----:R-:W-:Y:S06]  /*02c0*/  @!P1 BRA `(.L_x_2) ;  /* 0x0000000000149947 */ /* 0x002fec0003800000 */
[----:B------:R-:W-:Y:S01]  /*02d0*/  IMAD.MOV.U32 R2, RZ, RZ, R3 ;  /* 0x000000ffff027224 */ /* 0x000fe200078e0003 */
[----:B------:R-:W-:Y:S02]  /*02e0*/  MOV R5, R18 ;  /* 0x0000001200057202 */ /* 0x000fe40000000f00 */
[----:B------:R-:W-:-:S07]  /*02f0*/  MOV R28, 0x310 ;  /* 0x00000310001c7802 */ /* 0x000fce0000000f00 */
[----:B------:R-:W-:Y:S05]  /*0300*/  CALL.REL.NOINC `($__internal_2_$__cuda_sm3x_div_rn_noftz_f32_slowpath) ;  /* 0x0000000c00f47944 */ /* 0x000fea0003c00000 */
[----:B------:R-:W-:-:S07]  /*0310*/  IMAD.MOV.U32 R19, RZ, RZ, R2 ;  /* 0x000000ffff137224 */ /* 0x000fce00078e0002 */
.L_x_2:
[----:B------:R-:W-:Y:S05]  /*0320*/  BSYNC.RECONVERGENT B0 ;  /* 0x0000000000007941 */ /* 0x000fea0003800200 */
.L_x_1:
        /* <DEDUP_REMOVED lines=11> */
[----:B------:R-:W-:Y:S01]  /*03e0*/  MOV R2, R0 ;  /* 0x0000000000027202 */ /* 0x000fe20000000f00 */
[----:B------:R-:W-:Y:S01]  /*03f0*/  IMAD.MOV.U32 R5, RZ, RZ, R17 ;  /* 0x000000ffff057224 */ /* 0x000fe200078e0011 */
[----:B------:R-:W-:-:S07]  /*0400*/  MOV R28, 0x420 ;  /* 0x00000420001c7802 */ /* 0x000fce0000000f00 */
[----:B------:R-:W-:Y:S05]  /*0410*/  CALL.REL.NOINC `($__internal_2_$__cuda_sm3x_div_rn_noftz_f32_slowpath) ;  /* 0x0000000c00b07944 */ /* 0x000fea0003c00000 */
[----:B------:R-:W-:-:S07]  /*0420*/  MOV R4, R2 ;  /* 0x0000000200047202 */ /* 0x000fce0000000f00 */
.L_x_4:
[----:B------:R-:W-:Y:S05]  /*0430*/  BSYNC.RECONVERGENT B0 ;  /* 0x0000000000007941 */ /* 0x000fea0003800200 */
.L_x_3:
[----:B------:R0:W5:Y:S04]  /*0440*/  LDG.E R25, desc[UR8][R10.64] ;  /* 0x000000080a197981 */ /* 0x000168000c1e1900 */
[----:B------:R0:W5:Y:S01]  /*0450*/  LDG.E R24, desc[UR8][R10.64+0x4] ;  /* 0x000004080a187981 */ /* 0x000162000c1e1900 */
[----:B------:R-:W-:Y:S01]  /*0460*/  VIADD R2, R18, 0xf3000000 ;  /* 0xf300000012027836 */ /* 0x000fe20000000000 */
[----:B------:R0:W1:Y:S01]  /*0470*/  MUFU.RSQ R5, R18 ;  /* 0x0000001200057308 */ /* 0x0000620000001400 */
[----:B------:R-:W-:Y:S03]  /*0480*/  BSSY.RECONVERGENT B0, `(.L_x_5) ;  /* 0x000000c000007945 */ /* 0x000fe60003800200 */
[----:B------:R-:W-:-:S13]  /*0490*/  ISETP.GT.U32.AND P1, PT, R2, 0x727fffff, PT ;  /* 0x727fffff0200780c */ /* 0x000fda0003f24070 */
[----:B01----:R-:W-:Y:S05]  /*04a0*/  @!P1 BRA `(.L_x_6) ;  /* 0x0000000000149947 */ /* 0x003fea0003800000 */
[----:B------:R-:W-:Y:S02]  /*04b0*/  MOV R2, R18 ;  /* 0x0000001200027202 */ /* 0x000fe40000000f00 */
[----:B------:R-:W-:-:S07]  /*04c0*/  MOV R28, 0x4e0 ;  /* 0x000004e0001c7802 */ /* 0x000fce0000000f00 */
[----:B-----5:R-:W-:Y:S05]  /*04d0*/  CALL.REL.NOINC `($__internal_1_$__cuda_sm20_sqrt_rn_f32_slowpath) ;  /* 0x0000000c00287944 */ /* 0x020fea0003c00000 */
[----:B------:R-:W-:Y:S01]  /*04e0*/  IMAD.MOV.U32 R20, RZ, RZ, R5 ;  /* 0x000000ffff147224 */ /* 0x000fe200078e0005 */
[----:B------:R-:W-:Y:S06]  /*04f0*/  BRA `(.L_x_7) ;  /* 0x0000000000107947 */ /* 0x000fec0003800000 */
.L_x_6:
[----:B------:R-:W-:Y:S01]  /*0500*/  FMUL.FTZ R21, R18, R5 ;  /* 0x0000000512157220 */ /* 0x000fe20000410000 */
[----:B------:R-:W-:-:S03]  /*0510*/  FMUL.FTZ R5, R5, 0.5 ;  /* 0x3f00000005057820 */ /* 0x000fc60000410000 */
[----:B------:R-:W-:-:S04]  /*0520*/  FFMA R20, -R21, R21, R18 ;  /* 0x0000001515147223 */ /* 0x000fc80000000112 */
[----:B------:R-:W-:-:S07]  /*0530*/  FFMA R20, R20, R5, R21 ;  /* 0x0000000514147223 */ /* 0x000fce0000000015 */
.L_x_7:
[----:B------:R-:W-:Y:S05]  /*0540*/  BSYNC.RECONVERGENT B0 ;  /* 0x0000000000007941 */ /* 0x000fea0003800200 */
.L_x_5:
[----:B------:R-:W-:Y:S01]  /*0550*/  IADD3 R5, PT, PT, R17, -0xd000000, RZ ;  /* 0xf300000011057810 */ /* 0x000fe20007ffe0ff */
[----:B------:R0:W1:Y:S01]  /*0560*/  MUFU.RSQ R2, R17 ;  /* 0x0000001100027308 */ /* 0x0000620000001400 */
[----:B------:R-:W-:Y:S02]  /*0570*/  BSSY.RECONVERGENT B0, `(.L_x_8) ;  /* 0x000000b000007945 */ /* 0x000fe40003800200 */
[----:B------:R-:W-:-:S13]  /*0580*/  ISETP.GT.U32.AND P1, PT, R5, 0x727fffff, PT ;  /* 0x727fffff0500780c */ /* 0x000fda0003f24070 */
[----:B0-----:R-:W-:Y:S05]  /*0590*/  @!P1 BRA `(.L_x_9) ;  /* 0x0000000000109947 */ /* 0x001fea0003800000 */
[----:B-1----:R-:W-:Y:S01]  /*05a0*/  IMAD.MOV.U32 R2, RZ, RZ, R17 ;  /* 0x000000ffff027224 */ /* 0x002fe200078e0011 */
[----:B------:R-:W-:-:S07]  /*05b0*/  MOV R28, 0x5d0 ;  /* 0x000005d0001c7802 */ /* 0x000fce0000000f00 */
[----:B-----5:R-:W-:Y:S05]  /*05c0*/  CALL.REL.NOINC `($__internal_1_$__cuda_sm20_sqrt_rn_f32_slowpath) ;  /* 0x0000000800ec7944 */ /* 0x020fea0003c00000 */
[----:B------:R-:W-:Y:S05]  /*05d0*/  BRA `(.L_x_10) ;  /* 0x0000000000107947 */ /* 0x000fea0003800000 */
.L_x_9:
[----:B-1----:R-:W-:Y:S01]  /*05e0*/  FMUL.FTZ R22, R17, R2 ;  /* 0x0000000211167220 */ /* 0x002fe20000410000 */
[----:B------:R-:W-:-:S03]  /*05f0*/  FMUL.FTZ R2, R2, 0.5 ;  /* 0x3f00000002027820 */ /* 0x000fc60000410000 */
[----:B------:R-:W-:-:S04]  /*0600*/  FFMA R5, -R22, R22, R17 ;  /* 0x0000001616057223 */ /* 0x000fc80000000111 */
[----:B------:R-:W-:-:S07]  /*0610*/  FFMA R5, R5, R2, R22 ;  /* 0x0000000205057223 */ /* 0x000fce0000000016 */
.L_x_10:
[----:B------:R-:W-:Y:S05]  /*0620*/  BSYNC.RECONVERGENT B0 ;  /* 0x0000000000007941 */ /* 0x000fea0003800200 */
.L_x_8:
[C---:B------:R-:W-:Y:S01]  /*0630*/  FADD R27, R5.reuse, R20 ;  /* 0x00000014051b7221 */ /* 0x040fe20000000000 */
[----:B------:R-:W-:Y:S01]  /*0640*/  FMUL R5, R5, R4 ;  /* 0x0000000405057220 */ /* 0x000fe20000400000 */
[----:B------:R-:W-:Y:S01]  /*0650*/  FADD R23, R18, R17 ;  /* 0x0000001112177221 */ /* 0x000fe20000000000 */
[----:B------:R-:W-:Y:S01]  /*0660*/  BSSY.RECONVERGENT B0, `(.L_x_11) ;  /* 0x000000f000007945 */ /* 0x000fe20003800200 */
[----:B------:R-:W0:Y:S01]  /*0670*/  MUFU.RCP R21, R27 ;  /* 0x0000001b00157308 */ /* 0x000e220000001000 */
[----:B------:R-:W-:Y:S01]  /*0680*/  FFMA R2, R20, R19, R5 ;  /* 0x0000001314027223 */ /* 0x000fe20000000005 */
[----:B------:R-:W-:-:S06]  /*0690*/  FMUL R20, R23, 0.5 ;  /* 0x3f00000017147820 */ /* 0x000fcc0000400000 */
[----:B------:R-:W1:Y:S01]  /*06a0*/  FCHK P1, R2, R27 ;  /* 0x0000001b02007302 */ /* 0x000e620000020000 */
[----:B0-----:R-:W-:-:S04]  /*06b0*/  FFMA R4, -R27, R21, 1 ;  /* 0x3f8000001b047423 */ /* 0x001fc80000000115 */
[----:B------:R-:W-:-:S04]  /*06c0*/  FFMA R19, R21, R4, R21 ;  /* 0x0000000415137223 */ /* 0x000fc80000000015 */
[----:B------:R-:W-:-:S04]  /*06d0*/  FFMA R4, R2, R19, RZ ;  /* 0x0000001302047223 */ /* 0x000fc800000000ff */
[----:B------:R-:W-:-:S04]  /*06e0*/  FFMA R5, -R27, R4, R2 ;  /* 0x000000041b057223 */ /* 0x000fc80000000102 */
[----:B------:R-:W-:Y:S01]  /*06f0*/  FFMA R19, R19, R5, R4 ;  /* 0x0000000513137223 */ /* 0x000fe20000000004 */
[----:B-1----:R-:W-:Y:S06]  /*0700*/  @!P1 BRA `(.L_x_12) ;  /* 0x0000000000109947 */ /* 0x002fec0003800000 */
[----:B------:R-:W-:Y:S02]  /*0710*/  MOV R5, R27 ;  /* 0x0000001b00057202 */ /* 0x000fe40000000f00 */
[----:B------:R-:W-:-:S07]  /*0720*/  MOV R28, 0x740 ;  /* 0x00000740001c7802 */ /* 0x000fce0000000f00 */
[----:B-----5:R-:W-:Y:S05]  /*0730*/  CALL.REL.NOINC `($__internal_2_$__cuda_sm3x_div_rn_noftz_f32_slowpath) ;  /* 0x0000000800e87944 */ /* 0x020fea0003c00000 */
[----:B------:R-:W-:-:S07]  /*0740*/  IMAD.MOV.U32 R19, RZ, RZ, R2 ;  /* 0x000000ffff137224 */ /* 0x000fce00078e0002 */
.L_x_12:
[----:B------:R-:W-:Y:S05]  /*0750*/  BSYNC.RECONVERGENT B0 ;  /* 0x0000000000007941 */ /* 0x000fea0003800200 */
.L_x_11:
[----:B------:R-:W-:Y:S01]  /*0760*/  IADD3 R2, PT, PT, R20, -0xd000000, RZ ;  /* 0xf300000014027810 */ /* 0x000fe20007ffe0ff */
[----:B------:R0:W1:Y:S01]  /*0770*/  MUFU.RSQ R5, R20 ;  /* 0x0000001400057308 */ /* 0x0000620000001400 */
[----:B------:R-:W-:Y:S02]  /*0780*/  BSSY.RECONVERGENT B0, `(.L_x_13) ;  /* 0x000000c000007945 */ /* 0x000fe40003800200 */
[----:B------:R-:W-:-:S13]  /*0790*/  ISETP.GT.U32.AND P1, PT, R2, 0x727fffff, PT ;  /* 0x727fffff0200780c */ /* 0x000fda0003f24070 */
[----:B0-----:R-:W-:Y:S05]  /*07a0*/  @!P1 BRA `(.L_x_14) ;  /* 0x0000000000149947 */ /* 0x001fea0003800000 */
[----:B------:R-:W-:Y:S01]  /*07b0*/  IMAD.MOV.U32 R2, RZ, RZ, R20 ;  /* 0x000000ffff027224 */ /* 0x000fe200078e0014 */
[----:B------:R-:W-:-:S07]  /*07c0*/  MOV R28, 0x7e0 ;  /* 0x000007e0001c7802 */ /* 0x000fce0000000f00 */
[----:B-1---5:R-:W-:Y:S05]  /*07d0*/  CALL.REL.NOINC `($__internal_1_$__cuda_sm20_sqrt_rn_f32_slowpath) ;  /* 0x0000000800687944 */ /* 0x022fea0003c00000 */
[----:B------:R-:W-:Y:S01]  /*07e0*/  MOV R22, R5 ;  /* 0x0000000500167202 */ /* 0x000fe20000000f00 */
[----:B------:R-:W-:Y:S06]  /*07f0*/  BRA `(.L_x_15) ;  /* 0x0000000000107947 */ /* 0x000fec0003800000 */
.L_x_14:
[----:B-1----:R-:W-:Y:S01]  /*0800*/  FMUL.FTZ R21, R20, R5 ;  /* 0x0000000514157220 */ /* 0x002fe20000410000 */
[----:B------:R-:W-:-:S03]  /*0810*/  FMUL.FTZ R5, R5, 0.5 ;  /* 0x3f00000005057820 */ /* 0x000fc60000410000 */
[----:B------:R-:W-:-:S04]  /*0820*/  FFMA R20, -R21, R21, R20 ;  /* 0x0000001515147223 */ /* 0x000fc80000000114 */
[----:B------:R-:W-:-:S07]  /*0830*/  FFMA R22, R20, R5, R21 ;  /* 0x0000000514167223 */ /* 0x000fce0000000015 */
.L_x_15:
[----:B------:R-:W-:Y:S05]  /*0840*/  BSYNC.RECONVERGENT B0 ;  /* 0x0000000000007941 */ /* 0x000fea0003800200 */
.L_x_13:
[----:B------:R-:W-:Y:S01]  /*0850*/  FMUL R22, R22, 3.1324112415313720703 ;  /* 0x4048796d16167820 */ /* 0x000fe20000400000 */
[----:B------:R-:W-:Y:S03]  /*0860*/  BSSY.RECONVERGENT B0, `(.L_x_16) ;  /* 0x0000010000007945 */ /* 0x000fe60003800200 */
[C-C-:B------:R-:W-:Y:S01]  /*0870*/  FADD R21, -R22.reuse, R19.reuse ;  /* 0x0000001316157221 */ /* 0x140fe20000000100 */
[----:B------:R-:W-:-:S04]  /*0880*/  FADD R20, R22, R19 ;  /* 0x0000001316147221 */ /* 0x000fc80000000000 */
[----:B------:R-:W-:-:S05]  /*0890*/  FADD R27, -R21, R20 ;  /* 0x00000014151b7221 */ /* 0x000fca0000000100 */
[----:B------:R-:W-:-:S04]  /*08a0*/  IADD3 R2, PT, PT, R27, 0x1800000, RZ ;  /* 0x018000001b027810 */ /* 0x000fc80007ffe0ff */
[----:B------:R-:W-:-:S04]  /*08b0*/  LOP3.LUT R2, R2, 0x7f800000, RZ, 0xc0, !PT ;  /* 0x7f80000002027812 */ /* 0x000fc800078ec0ff */
[----:B------:R-:W-:-:S13]  /*08c0*/  ISETP.GT.U32.AND P1, PT, R2, 0x1ffffff, PT ;  /* 0x01ffffff0200780c */ /* 0x000fda0003f24070 */
[----:B------:R-:W-:Y:S05]  /*08d0*/  @P1 BRA `(.L_x_17) ;  /* 0x0000000000101947 */ /* 0x000fea0003800000 */
[----:B------:R-:W-:-:S07]  /*08e0*/  MOV R26, 0x900 ;  /* 0x00000900001a7802 */ /* 0x000fce0000000f00 */
[----:B-----5:R-:W-:Y:S05]  /*08f0*/  CALL.REL.NOINC `($__internal_0_$__cuda_sm20_rcp_rn_f32_slowpath) ;  /* 0x00000004004c7944 */ /* 0x020fea0003c00000 */
[----:B------:R-:W-:Y:S01]  /*0900*/  IMAD.MOV.U32 R26, RZ, RZ, R5 ;  /* 0x000000ffff1a7224 */ /* 0x000fe200078e0005 */
[----:B------:R-:W-:Y:S06]  /*0910*/  BRA `(.L_x_18) ;  /* 0x0000000000107947 */ /* 0x000fec0003800000 */
.L_x_17:
[----:B------:R-:W0:Y:S02]  /*0920*/  MUFU.RCP R26, R27 ;  /* 0x0000001b001a7308 */ /* 0x000e240000001000 */
[----:B0-----:R-:W-:-:S04]  /*0930*/  FFMA R2, R27, R26, -1 ;  /* 0xbf8000001b027423 */ /* 0x001fc8000000001a */
[----:B------:R-:W-:-:S04]  /*0940*/  FADD.FTZ R5, -R2, -RZ ;  /* 0x800000ff02057221 */ /* 0x000fc80000010100 */
[----:B------:R-:W-:-:S07]  /*0950*/  FFMA R26, R26, R5, R26 ;  /* 0x000000051a1a7223 */ /* 0x000fce000000001a */
.L_x_18:
[----:B------:R-:W-:Y:S05]  /*0960*/  BSYNC.RECONVERGENT B0 ;  /* 0x0000000000007941 */ /* 0x000fea0003800200 */
.L_x_16:
[----:B------:R-:W0:Y:S01]  /*0970*/  MUFU.RCP R2, R17 ;  /* 0x0000001100027308 */ /* 0x000e220000001000 */
[----:B------:R-:W-:Y:S01]  /*0980*/  FMUL R4, R0, R0 ;  /* 0x0000000000047220 */ /* 0x000fe20000400000 */
[----:B-----5:R-:W-:Y:S01]  /*0990*/  FADD R24, -R25, R24 ;  /* 0x0000001819187221 */ /* 0x020fe20000000100 */
[----:B------:R-:W-:Y:S03]  /*09a0*/  BSSY.RECONVERGENT B0, `(.L_x_19) ;  /* 0x0000010000007945 */ /* 0x000fe60003800200 */
[----:B------:R-:W-:Y:S02]  /*09b0*/  FMUL R24, R24, 9.812000274658203125 ;  /* 0x411cfdf418187820 */ /* 0x000fe40000400000 */
[----:B------:R-:W1:Y:S02]  /*09c0*/  FCHK P1, R4, R17 ;  /* 0x0000001104007302 */ /* 0x000e640000020000 */
[----:B------:R-:W-:Y:S01]  /*09d0*/  FMUL R23, R23, R24 ;  /* 0x0000001817177220 */ /* 0x000fe20000400000 */
[----:B0-----:R-:W-:-:S04]  /*09e0*/  FFMA R5, -R17, R2, 1 ;  /* 0x3f80000011057423 */ /* 0x001fc80000000102 */
[----:B------:R-:W-:-:S04]  /*09f0*/  FFMA R2, R2, R5, R2 ;  /* 0x0000000502027223 */ /* 0x000fc80000000002 */
[----:B------:R-:W-:-:S04]  /*0a00*/  FFMA R5, R2, R4, RZ ;  /* 0x0000000402057223 */ /* 0x000fc800000000ff */
[----:B------:R-:W-:-:S04]  /*0a10*/  FFMA R25, -R17, R5, R4 ;  /* 0x0000000511197223 */ /* 0x000fc80000000104 */
[----:B------:R-:W-:Y:S01]  /*0a20*/  FFMA R24, R2, R25, R5 ;  /* 0x0000001902187223 */ /* 0x000fe20000000005 */
[----:B------:R-:W-:Y:S01]  /*0a30*/  FADD R25, -R3, R0 ;  /* 0x0000000003197221 */ /* 0x000fe20000000100 */
[----:B-1----:R-:W-:Y:S06]  /*0a40*/  @!P1 BRA `(.L_x_20) ;  /* 0x0000000000149947 */ /* 0x002fec0003800000 */
[----:B------:R-:W-:Y:S02]  /*0a50*/  MOV R2, R4 ;  /* 0x0000000400027202 */ /* 0x000fe40000000f00 */
[----:B------:R-:W-:Y:S02]  /*0a60*/  MOV R5, R17 ;  /* 0x0000001100057202 */ /* 0x000fe40000000f00 */
[----:B------:R-:W-:-:S07]  /*0a70*/  MOV R28, 0xa90 ;  /* 0x00000a90001c7802 */ /* 0x000fce0000000f00 */
[----:B------:R-:W-:Y:S05]  /*0a80*/  CALL.REL.NOINC `($__internal_2_$__cuda_sm3x_div_rn_noftz_f32_slowpath) ;  /* 0x0000000800147944 */ /* 0x000fea0003c00000 */
[----:B------:R-:W-:-:S07]  /*0a90*/  IMAD.MOV.U32 R24, RZ, RZ, R2 ;  /* 0x000000ffff187224 */ /* 0x000fce00078e0002 */
.L_x_20:
[----:B------:R-:W-:Y:S05]  /*0aa0*/  BSYNC.RECONVERGENT B0 ;  /* 0x0000000000007941 */ /* 0x000fea0003800200 */
.L_x_19:
[----:B------:R-:W0:Y:S01]  /*0ab0*/  MUFU.RCP R5, R18 ;  /* 0x0000001200057308 */ /* 0x000e220000001000 */
[----:B------:R-:W-:-:S07]  /*0ac0*/  FMUL R2, R3, R3 ;  /* 0x0000000303027220 */ /* 0x000fce0000400000 */
        /* <DEDUP_REMOVED lines=9> */
[----:B------:R-:W-:Y:S05]  /*0b60*/  CALL.REL.NOINC `($__internal_2_$__cuda_sm3x_div_rn_noftz_f32_slowpath) ;  /* 0x0000000400dc7944 */ /* 0x000fea0003c00000 */
[----:B------:R-:W-:-:S07]  /*0b70*/  MOV R3, R2 ;  /* 0x0000000200037202 */ /* 0x000fce0000000f00 */
.L_x_21:
[----:B------:R-:W-:Y:S01]  /*0b80*/  FMUL R18, R18, R18 ;  /* 0x0000001212127220 */ /* 0x000fe20000400000 */
[----:B------:R-:W-:Y:S01]  /*0b90*/  FADD R3, -R3, R24 ;  /* 0x0000001803037221 */ /* 0x000fe20000000100 */
[----:B------:R-:W-:Y:S01]  /*0ba0*/  FSETP.GEU.AND P1, PT, R19, R22, PT ;  /* 0x000000161300720b */ /* 0x000fe20003f2e000 */
[----:B------:R-:W-:Y:S05]  /*0bb0*/  WARPSYNC.ALL ;  /* 0x0000000000007948 */ /* 0x000fea0003800000 */
[----:B------:R-:W-:Y:S01]  /*0bc0*/  FFMA R18, R17, R17, -R18 ;  /* 0x0000001111127223 */ /* 0x000fe20000000812 */
[----:B------:R-:W-:Y:S01]  /*0bd0*/  FMUL R26, R26, -UR6 ;  /* 0x800000061a1a7c20 */ /* 0x000fe20008400000 */
[----:B------:R-:W-:Y:S02]  /*0be0*/  BAR.SYNC.DEFER_BLOCKING 0x0 ;  /* 0x0000000000007b1d */ /* 0x000fe40000010000 */
[----:B------:R-:W-:-:S04]  /*0bf0*/  FFMA R18, R18, 4.9060001373291015625, R3 ;  /* 0x409cfdf412127823 */ /* 0x000fc80000000003 */
[----:B------:R-:W-:Y:S01]  /*0c00*/  FFMA R18, R23, 0.5, R18 ;  /* 0x3f00000017127823 */ /* 0x000fe20000000012 */
[----:B------:R-:W-:Y:S03]  /*0c10*/  BSSY.RECONVERGENT B0, `(.L_x_22) ;  /* 0x000000d000007945 */ /* 0x000fe60003800200 */
[-CC-:B------:R-:W-:Y:S01]  /*0c20*/  FFMA R3, R20, R25.reuse, -R18.reuse ;  /* 0x0000001914037223 */ /* 0x180fe20000000812 */
[----:B------:R-:W-:-:S03]  /*0c30*/  FFMA R25, R21, -R25, R18 ;  /* 0x8000001915197223 */ /* 0x000fc60000000012 */
[C---:B------:R-:W-:Y:S01]  /*0c40*/  FMUL R3, R26.reuse, R3 ;  /* 0x000000031a037220 */ /* 0x040fe20000400000 */
[----:B------:R-:W-:Y:S01]  /*0c50*/  FMUL R25, R26, R25 ;  /* 0x000000191a197220 */ /* 0x000fe20000400000 */
[----:B------:R-:W-:Y:S06]  /*0c60*/  @P1 BRA `(.L_x_23) ;  /* 0x0000000000101947 */ /* 0x000fec0003800000 */
[----:B------:R-:W-:Y:S01]  /*0c70*/  FMUL R21, R21, R3 ;  /* 0x0000000315157220 */ /* 0x000fe20000400000 */
[----:B------:R0:W-:Y:S04]  /*0c80*/  REDG.E.ADD.F32.FTZ.RN.STRONG.GPU desc[UR8][R8.64], R3 ;  /* 0x00000003080079a6 */ /* 0x0001e8000c12f308 */
[----:B------:R0:W-:Y:S01]  /*0c90*/  REDG.E.ADD.F32.FTZ.RN.STRONG.GPU desc[UR8][R6.64], R21 ;  /* 0x00000015060079a6 */ /* 0x0001e2000c12f308 */
[----:B------:R-:W-:Y:S05]  /*0ca0*/  BRA `(.L_x_24) ;  /* 0x00000000000c7947 */ /* 0x000fea0003800000 */
.L_x_23:
[----:B------:R-:W-:Y:S01]  /*0cb0*/  FMUL R21, R21, R3 ;  /* 0x0000000315157220 */ /* 0x000fe20000400000 */
[----:B------:R1:W-:Y:S04]  /*0cc0*/  REDG.E.ADD.F32.FTZ.RN.STRONG.GPU desc[UR8][R8.64+0x4], R3 ;  /* 0x00000403080079a6 */ /* 0x0003e8000c12f308 */
[----:B------:R1:W-:Y:S02]  /*0cd0*/  REDG.E.ADD.F32.FTZ.RN.STRONG.GPU desc[UR8][R6.64+0x4], R21 ;  /* 0x00000415060079a6 */ /* 0x0003e4000c12f308 */
.L_x_24:
[----:B------:R-:W-:Y:S05]  /*0ce0*/  BSYNC.RECONVERGENT B0 ;  /* 0x0000000000007941 */ /* 0x000fea0003800200 */
.L_x_22:
[----:B------:R-:W-:Y:S01]  /*0cf0*/  FSETP.GT.AND P1, PT, R22, -R19, PT ;  /* 0x800000131600720b */ /* 0x000fe20003f24000 */
[----:B------:R-:W-:-:S12]  /*0d00*/  BSSY.RECONVERGENT B0, `(.L_x_25) ;  /* 0x0000009000007945 */ /* 0x000fd80003800200 */
[----:B------:R-:W-:Y:S05]  /*0d10*/  @!P1 BRA `(.L_x_26) ;  /* 0x0000000000109947 */ /* 0x000fea0003800000 */
[----:B01----:R-:W-:Y:S01]  /*0d20*/  FMUL R3, R20, R25 ;  /* 0x0000001914037220 */ /* 0x003fe20000400000 */
[----:B------:R0:W-:Y:S04]  /*0d30*/  REDG.E.ADD.F32.FTZ.RN.STRONG.GPU desc[UR8][R8.64+0x4], R25 ;  /* 0x00000419080079a6 */ /* 0x0001e8000c12f308 */
[----:B------:R0:W-:Y:S01]  /*0d40*/  REDG.E.ADD.F32.FTZ.RN.STRONG.GPU desc[UR8][R6.64+0x4], R3 ;  /* 0x00000403060079a6 */ /* 0x0001e2000c12f308 */
[----:B------:R-:W-:Y:S05]  /*0d50*/  BRA `(.L_x_27) ;  /* 0x00000000000c7947 */ /* 0x000fea0003800000 */
.L_x_26:
[----:B01----:R-:W-:Y:S01]  /*0d60*/  FMUL R3, R20, R25 ;  /* 0x0000001914037220 */ /* 0x003fe20000400000 */
[----:B------:R1:W-:Y:S04]  /*0d70*/  REDG.E.ADD.F32.FTZ.RN.STRONG.GPU desc[UR8][R8.64], R25 ;  /* 0x00000019080079a6 */ /* 0x0003e8000c12f308 */
[----:B------:R1:W-:Y:S02]  /*0d80*/  REDG.E.ADD.F32.FTZ.RN.STRONG.GPU desc[UR8][R6.64], R3 ;  /* 0x00000003060079a6 */ /* 0x0003e4000c12f308 */
.L_x_27:
[----:B------:R-:W-:Y:S05]  /*0d90*/  BSYNC.RECONVERGENT B0 ;  /* 0x0000000000007941 */ /* 0x000fea0003800200 */
.L_x_25:
[----:B------:R-:W-:Y:S06]  /*0da0*/  BAR.SYNC.DEFER_BLOCKING 0x0 ;  /* 0x0000000000007b1d */ /* 0x000fec0000010000 */
[----:B01----:R-:W2:Y:S04]  /*0db0*/  LDG.E R3, desc[UR8][R8.64] ;  /* 0x0000000808037981 */ /* 0x003ea8000c1e1900 */
[----:B--2---:R0:W-:Y:S04]  /*0dc0*/  STG.E desc[UR8][R12.64], R3 ;  /* 0x000000030c007986 */ /* 0x0041e8000c101908 */
[----:B------:R-:W2:Y:S04]  /*0dd0*/  LDG.E R5, desc[UR8][R6.64] ;  /* 0x0000000806057981 */ /* 0x000ea8000c1e1900 */
[----:B--2---:R0:W-:Y:S02]  /*0de0*/  STG.E desc[UR8][R14.64], R5 ;  /* 0x000000050e007986 */ /* 0x0041e4000c101908 */
.L_x_0:
[----:B------:R-:W-:Y:S05]  /*0df0*/  WARPSYNC.ALL ;  /* 0x0000000000007948 */ /* 0x000fea0003800000 */
[----:B------:R-:W-:Y:S06]  /*0e00*/  BAR.SYNC.DEFER_BLOCKING 0x0 ;  /* 0x0000000000007b1d */ /* 0x000fec0000010000 */
[----:B------:R-:W-:Y:S05]  /*0e10*/  @P3 BRA `(.L_x_28) ;  /* 0xfffffff000f43947 */ /* 0x000fea000383ffff */
[----:B------:R-:W-:Y:S05]  /*0e20*/  EXIT ;  /* 0x000000000000794d */ /* 0x000fea0003800000 */
        .weak           $__internal_0_$__cuda_sm20_rcp_rn_f32_slowpath
        .type           $__internal_0_$__cuda_sm20_rcp_rn_f32_slowpath,@function
        .size           $__internal_0_$__cuda_sm20_rcp_rn_f32_slowpath,($__internal_1_$__cuda_sm20_sqrt_rn_f32_slowpath - $__internal_0_$__cuda_sm20_rcp_rn_f32_slowpath)
$__internal_0_$__cuda_sm20_rcp_rn_f32_slowpath:
[----:B------:R-:W-:Y:S01]  /*0e30*/  IMAD.SHL.U32 R4, R27, 0x2, RZ ;  /* 0x000000021b047824 */ /* 0x000fe200078e00ff */
[----:B------:R-:W-:Y:S01]  /*0e40*/  BSSY.RECONVERGENT B1, `(.L_x_29) ;  /* 0x0000031000017945 */ /* 0x000fe20003800200 */
[----:B------:R-:W-:-:S03]  /*0e50*/  MOV R2, R27 ;  /* 0x0000001b00027202 */ /* 0x000fc60000000f00 */
[----:B------:R-:W-:-:S04]  /*0e60*/  SHF.R.U32.HI R4, RZ, 0x18, R4 ;  /* 0x00000018ff047819 */ /* 0x000fc80000011604 */
[----:B------:R-:W-:-:S13]  /*0e70*/  ISETP.NE.U32.AND P1, PT, R4, RZ, PT ;  /* 0x000000ff0400720c */ /* 0x000fda0003f25070 */
[----:B------:R-:W-:Y:S05]  /*0e80*/  @P1 BRA `(.L_x_30) ;  /* 0x0000000000281947 */ /* 0x000fea0003800000 */
[----:B------:R-:W-:-:S04]  /*0e90*/  SHF.L.U32 R4, R2, 0x1, RZ ;  /* 0x0000000102047819 */ /* 0x000fc800000006ff */
[----:B------:R-:W-:-:S13]  /*0ea0*/  ISETP.NE.AND P1, PT, R4, RZ, PT ;  /* 0x000000ff0400720c */ /* 0x000fda0003f25270 */
[----:B------:R-:W-:Y:S01]  /*0eb0*/  @P1 FFMA R27, R2, 1.84467440737095516160e+19, RZ ;  /* 0x5f800000021b1823 */ /* 0x000fe200000000ff */
[----:B------:R-:W-:Y:S08]  /*0ec0*/  @!P1 MUFU.RCP R5, R2 ;  /* 0x0000000200059308 */ /* 0x000ff00000001000 */
[----:B------:R-:W0:Y:S02]  /*0ed0*/  @P1 MUFU.RCP R4, R27 ;  /* 0x0000001b00041308 */ /* 0x000e240000001000 */
[----:B0-----:R-:W-:-:S04]  /*0ee0*/  @P1 FFMA R28, R27, R4, -1 ;  /* 0xbf8000001b1c1423 */ /* 0x001fc80000000004 */
[----:B------:R-:W-:-:S04]  /*0ef0*/  @P1 FADD.FTZ R29, -R28, -RZ ;  /* 0x800000ff1c1d1221 */ /* 0x000fc80000010100 */
[----:B------:R-:W-:-:S04]  /*0f00*/  @P1 FFMA R4, R4, R29, R4 ;  /* 0x0000001d04041223 */ /* 0x000fc80000000004 */
[----:B------:R-:W-:Y:S01]  /*0f10*/  @P1 FFMA R5, R4, 1.84467440737095516160e+19, RZ ;  /* 0x5f80000004051823 */ /* 0x000fe200000000ff */
[----:B------:R-:W-:Y:S06]  /*0f20*/  BRA `(.L_x_31) ;  /* 0x0000000000887947 */ /* 0x000fec0003800000 */
.L_x_30:
[----:B------:R-:W-:-:S05]  /*0f30*/  VIADD R5, R4, 0xffffff03 ;  /* 0xffffff0304057836 */ /* 0x000fca0000000000 */
[----:B------:R-:W-:-:S13]  /*0f40*/  ISETP.GT.U32.AND P1, PT, R5, 0x1, PT ;  /* 0x000000010500780c */ /* 0x000fda0003f24070 */
[----:B------:R-:W-:Y:S05]  /*0f50*/  @P1 BRA `(.L_x_32) ;  /* 0x0000000000781947 */ /* 0x000fea0003800000 */
[----:B------:R-:W-:Y:S01]  /*0f60*/  LOP3.LUT R27, R2, 0x7fffff, RZ, 0xc0, !PT ;  /* 0x007fffff021b7812 */ /* 0x000fe200078ec0ff */
[----:B------:R-:W-:-:S03]  /*0f70*/  HFMA2 R32, -RZ, RZ, 0, 1.78813934326171875e-07 ;  /* 0x00000003ff207431 */ /* 0x000fc600000001ff */
[----:B------:R-:W-:-:S04]  /*0f80*/  LOP3.LUT R27, R27, 0x3f800000, RZ, 0xfc, !PT ;  /* 0x3f8000001b1b7812 */ /* 0x000fc800078efcff */
[----:B------:R-:W0:Y:S01]  /*0f90*/  MUFU.RCP R28, R27 ;  /* 0x0000001b001c7308 */ /* 0x000e220000001000 */
[----:B------:R-:W-:Y:S01]  /*0fa0*/  SHF.L.U32 R31, R32, R5, RZ ;  /* 0x00000005201f7219 */ /* 0x000fe200000006ff */
[----:B0-----:R-:W-:-:S04]  /*0fb0*/  FFMA R29, R27, R28, -1 ;  /* 0xbf8000001b1d7423 */ /* 0x001fc8000000001c */
[----:B------:R-:W-:-:S04]  /*0fc0*/  FADD.FTZ R29, -R29, -RZ ;  /* 0x800000ff1d1d7221 */ /* 0x000fc80000010100 */
[CCC-:B------:R-:W-:Y:S01]  /*0fd0*/  FFMA.RM R30, R28.reuse, R29.reuse, R28.reuse ;  /* 0x0000001d1c1e7223 */ /* 0x1c0fe2000000401c */
[----:B------:R-:W-:-:S04]  /*0fe0*/  FFMA.RP R29, R28, R29, R28 ;  /* 0x0000001d1c1d7223 */ /* 0x000fc8000000801c */
[C---:B------:R-:W-:Y:S02]  /*0ff0*/  LOP3.LUT R28, R30.reuse, 0x7fffff, RZ, 0xc0, !PT ;  /* 0x007fffff1e1c7812 */ /* 0x040fe400078ec0ff */
[----:B------:R-:W-:Y:S02]  /*1000*/  FSETP.NEU.FTZ.AND P1, PT, R30, R29, PT ;  /* 0x0000001d1e00720b */ /* 0x000fe40003f3d000 */
[----:B------:R-:W-:Y:S02]  /*1010*/  LOP3.LUT R28, R28, 0x800000, RZ, 0xfc, !PT ;  /* 0x008000001c1c7812 */ /* 0x000fe400078efcff */
[----:B------:R-:W-:Y:S02]  /*1020*/  SEL R29, RZ, 0xffffffff, !P1 ;  /* 0xffffffffff1d7807 */ /* 0x000fe40004800000 */
[----:B------:R-:W-:Y:S02]  /*1030*/  LOP3.LUT R30, R31, R28, RZ, 0xc0, !PT ;  /* 0x0000001c1f1e7212 */ /* 0x000fe400078ec0ff */
[----:B------:R-:W-:-:S02]  /*1040*/  IADD3 R29, PT, PT, -R29, RZ, RZ ;  /* 0x000000ff1d1d7210 */ /* 0x000fc40007ffe1ff */
[-C--:B------:R-:W-:Y:S02]  /*1050*/  SHF.R.U32.HI R30, RZ, R5.reuse, R30 ;  /* 0x00000005ff1e7219 */ /* 0x080fe4000001161e */
[----:B------:R-:W-:Y:S02]  /*1060*/  LOP3.LUT P2, RZ, R29, R5, R28, 0xf8, !PT ;  /* 0x000000051dff7212 */ /* 0x000fe4000784f81c */
[C---:B------:R-:W-:Y:S02]  /*1070*/  LOP3.LUT P1, RZ, R30.reuse, 0x1, RZ, 0xc0, !PT ;  /* 0x000000011eff7812 */ /* 0x040fe4000782c0ff */
[----:B------:R-:W-:-:S04]  /*1080*/  LOP3.LUT P4, RZ, R30, 0x2, RZ, 0xc0, !PT ;  /* 0x000000021eff7812 */ /* 0x000fc8000788c0ff */
[----:B------:R-:W-:Y:S02]  /*1090*/  PLOP3.LUT P1, PT, P1, P2, P4, 0xe0, 0x0 ;  /* 0x000000000000781c */ /* 0x000fe40000f25c40 */
[----:B------:R-:W-:Y:S02]  /*10a0*/  LOP3.LUT P2, RZ, R2, 0x7fffff, RZ, 0xc0, !PT ;  /* 0x007fffff02ff7812 */ /* 0x000fe4000784c0ff */
[----:B------:R-:W-:-:S05]  /*10b0*/  SEL R5, RZ, 0x1, !P1 ;  /* 0x00000001ff057807 */ /* 0x000fca0004800000 */
[----:B------:R-:W-:-:S05]  /*10c0*/  IMAD.MOV R5, RZ, RZ, -R5 ;  /* 0x000000ffff057224 */ /* 0x000fca00078e0a05 */
[----:B------:R-:W-:Y:S02]  /*10d0*/  ISETP.GE.AND P1, PT, R5, RZ, PT ;  /* 0x000000ff0500720c */ /* 0x000fe40003f26270 */
[----:B------:R-:W-:-:S04]  /*10e0*/  IADD3 R5, PT, PT, R4, -0xfc, RZ ;  /* 0xffffff0404057810 */ /* 0x000fc80007ffe0ff */
[----:B------:R-:W-:-:S07]  /*10f0*/  SHF.R.U32.HI R5, RZ, R5, R28 ;  /* 0x00000005ff057219 */ /* 0x000fce000001161c */
[----:B------:R-:W-:-:S05]  /*1100*/  @!P1 IADD3 R5, PT, PT, R5, 0x1, RZ ;  /* 0x0000000105059810 */ /* 0x000fca0007ffe0ff */
[----:B------:R-:W-:-:S05]  /*1110*/  @!P2 IMAD.SHL.U32 R5, R5, 0x2, RZ ;  /* 0x000000020505a824 */ /* 0x000fca00078e00ff */
[----:B------:R-:W-:Y:S01]  /*1120*/  LOP3.LUT R5, R5, 0x80000000, R2, 0xf8, !PT ;  /* 0x8000000005057812 */ /* 0x000fe200078ef802 */
[----:B------:R-:W-:Y:S06]  /*1130*/  BRA `(.L_x_31) ;  /* 0x0000000000047947 */ /* 0x000fec0003800000 */
.L_x_32:
[----:B------:R0:W1:Y:S02]  /*1140*/  MUFU.RCP R5, R2 ;  /* 0x0000000200057308 */ /* 0x0000640000001000 */
.L_x_31:
[----:B------:R-:W-:Y:S05]  /*1150*/  BSYNC.RECONVERGENT B1 ;  /* 0x0000000000017941 */ /* 0x000fea0003800200 */
.L_x_29:
[----:B------:R-:W-:-:S04]  /*1160*/  MOV R27, 0x0 ;  /* 0x00000000001b7802 */ /* 0x000fc80000000f00 */
[----:B01----:R-:W-:Y:S05]  /*1170*/  RET.REL.NODEC R26 `(_Z17WavePropagation2dPfS_S_S_S_S_iiS_if) ;  /* 0xffffffec1aa07950 */ /* 0x003fea0003c3ffff */
        .weak           $__internal_1_$__cuda_sm20_sqrt_rn_f32_slowpath
        .type           $__internal_1_$__cuda_sm20_sqrt_rn_f32_slowpath,@function
        .size           $__internal_1_$__cuda_sm20_sqrt_rn_f32_slowpath,($__internal_2_$__cuda_sm3x_div_rn_noftz_f32_slowpath - $__internal_1_$__cuda_sm20_sqrt_rn_f32_slowpath)
$__internal_1_$__cuda_sm20_sqrt_rn_f32_slowpath:
[----:B------:R-:W-:-:S13]  /*1180*/  LOP3.LUT P1, RZ, R2, 0x7fffffff, RZ, 0xc0, !PT ;  /* 0x7fffffff02ff7812 */ /* 0x000fda000782c0ff */
[----:B------:R-:W-:Y:S01]  /*1190*/  @!P1 MOV R5, R2 ;  /* 0x0000000200059202 */ /* 0x000fe20000000f00 */
[----:B------:R-:W-:Y:S06]  /*11a0*/  @!P1 BRA `(.L_x_33) ;  /* 0x0000000000409947 */ /* 0x000fec0003800000 */
[----:B------:R-:W-:-:S13]  /*11b0*/  FSETP.GEU.FTZ.AND P1, PT, R2, RZ, PT ;  /* 0x000000ff0200720b */ /* 0x000fda0003f3e000 */
[----:B------:R-:W-:Y:S01]  /*11c0*/  @!P1 IMAD.MOV.U32 R5, RZ, RZ, 0x7fffffff ;  /* 0x7fffffffff059424 */ /* 0x000fe200078e00ff */
[----:B------:R-:W-:Y:S06]  /*11d0*/  @!P1 BRA `(.L_x_33) ;  /* 0x0000000000349947 */ /* 0x000fec0003800000 */
[----:B------:R-:W-:-:S13]  /*11e0*/  FSETP.GTU.FTZ.AND P1, PT, |R2|, +INF , PT ;  /* 0x7f8000000200780b */ /* 0x000fda0003f3c200 */
[----:B------:R-:W-:Y:S01]  /*11f0*/  @P1 FADD.FTZ R5, R2, 1 ;  /* 0x3f80000002051421 */ /* 0x000fe20000010000 */
[----:B------:R-:W-:Y:S06]  /*1200*/  @P1 BRA `(.L_x_33) ;  /* 0x0000000000281947 */ /* 0x000fec0003800000 */
[----:B------:R-:W-:-:S13]  /*1210*/  FSETP.NEU.FTZ.AND P1, PT, |R2|, +INF , PT ;  /* 0x7f8000000200780b */ /* 0x000fda0003f3d200 */
[----:B------:R-:W-:-:S04]  /*1220*/  @P1 FFMA R21, R2, 1.84467440737095516160e+19, RZ ;  /* 0x5f80000002151823 */ /* 0x000fc800000000ff */
[----:B------:R-:W0:Y:S02]  /*1230*/  @P1 MUFU.RSQ R22, R21 ;  /* 0x0000001500161308 */ /* 0x000e240000001400 */
[----:B0-----:R-:W-:Y:S01]  /*1240*/  @P1 FMUL.FTZ R26, R21, R22 ;  /* 0x00000016151a1220 */ /* 0x001fe20000410000 */
[----:B------:R-:W-:-:S03]  /*1250*/  @P1 FMUL.FTZ R22, R22, 0.5 ;  /* 0x3f00000016161820 */ /* 0x000fc60000410000 */
[----:B------:R-:W-:-:S04]  /*1260*/  @P1 FADD.FTZ R5, -R26, -RZ ;  /* 0x800000ff1a051221 */ /* 0x000fc80000010100 */
[----:B------:R-:W-:Y:S01]  /*1270*/  @P1 FFMA R27, R26, R5, R21 ;  /* 0x000000051a1b1223 */ /* 0x000fe20000000015 */
[----:B------:R-:W-:-:S03]  /*1280*/  @!P1 MOV R5, R2 ;  /* 0x0000000200059202 */ /* 0x000fc60000000f00 */
[----:B------:R-:W-:-:S04]  /*1290*/  @P1 FFMA R22, R27, R22, R26 ;  /* 0x000000161b161223 */ /* 0x000fc8000000001a */
[----:B------:R-:W-:-:S07]  /*12a0*/  @P1 FMUL.FTZ R5, R22, 2.3283064365386962891e-10 ;  /* 0x2f80000016051820 */ /* 0x000fce0000410000 */
.L_x_33:
[----:B------:R-:W-:Y:S01]  /*12b0*/  MOV R26, R28 ;  /* 0x0000001c001a7202 */ /* 0x000fe20000000f00 */
[----:B------:R-:W-:-:S04]  /*12c0*/  IMAD.MOV.U32 R27, RZ, RZ, 0x0 ;  /* 0x00000000ff1b7424 */ /* 0x000fc800078e00ff */
[----:B------:R-:W-:Y:S05]  /*12d0*/  RET.REL.NODEC R26 `(_Z17WavePropagation2dPfS_S_S_S_S_iiS_if) ;  /* 0xffffffec1a487950 */ /* 0x000fea0003c3ffff */
        .weak           $__internal_2_$__cuda_sm3x_div_rn_noftz_f32_slowpath
        .type           $__internal_2_$__cuda_sm3x_div_rn_noftz_f32_slowpath,@function
        .size           $__internal_2_$__cuda_sm3x_div_rn_noftz_f32_slowpath,(.L_x_48 - $__internal_2_$__cuda_sm3x_div_rn_noftz_f32_slowpath)
$__internal_2_$__cuda_sm3x_div_rn_noftz_f32_slowpath:
[----:B------:R-:W-:Y:S01]  /*12e0*/  SHF.R.U32.HI R27, RZ, 0x17, R5 ;  /* 0x00000017ff1b7819 */ /* 0x000fe20000011605 */
[----:B------:R-:W-:Y:S01]  /*12f0*/  BSSY.RECONVERGENT B1, `(.L_x_34) ;  /* 0x0000062000017945 */ /* 0x000fe20003800200 */
[----:B------:R-:W-:Y:S02]  /*1300*/  SHF.R.U32.HI R32, RZ, 0x17, R2 ;  /* 0x00000017ff207819 */ /* 0x000fe40000011602 */
[----:B------:R-:W-:Y:S02]  /*1310*/  LOP3.LUT R27, R27, 0xff, RZ, 0xc0, !PT ;  /* 0x000000ff1b1b7812 */ /* 0x000fe400078ec0ff */
[----:B------:R-:W-:Y:S02]  /*1320*/  LOP3.LUT R32, R32, 0xff, RZ, 0xc0, !PT ;  /* 0x000000ff20207812 */ /* 0x000fe400078ec0ff */
[----:B------:R-:W-:Y:S02]  /*1330*/  IADD3 R30, PT, PT, R27, -0x1, RZ ;  /* 0xffffffff1b1e7810 */ /* 0x000fe40007ffe0ff */
[----:B------:R-:W-:-:S02]  /*1340*/  IADD3 R29, PT, PT, R32, -0x1, RZ ;  /* 0xffffffff201d7810 */ /* 0x000fc40007ffe0ff */
[----:B------:R-:W-:-:S04]  /*1350*/  ISETP.GT.U32.AND P1, PT, R30, 0xfd, PT ;  /* 0x000000fd1e00780c */ /* 0x000fc80003f24070 */
[----:B------:R-:W-:-:S13]  /*1360*/  ISETP.GT.U32.OR P1, PT, R29, 0xfd, P1 ;  /* 0x000000fd1d00780c */ /* 0x000fda0000f24470 */
[----:B------:R-:W-:Y:S01]  /*1370*/  @!P1 IMAD.MOV.U32 R4, RZ, RZ, RZ ;  /* 0x000000ffff049224 */ /* 0x000fe200078e00ff */
[----:B------:R-:W-:Y:S06]  /*1380*/  @!P1 BRA `(.L_x_35) ;  /* 0x00000000005c9947 */ /* 0x000fec0003800000 */
[----:B------:R-:W-:Y:S02]  /*1390*/  FSETP.GTU.FTZ.AND P1, PT, |R2|, +INF , PT ;  /* 0x7f8000000200780b */ /* 0x000fe40003f3c200 */
[----:B------:R-:W-:-:S04]  /*13a0*/  FSETP.GTU.FTZ.AND P2, PT, |R5|, +INF , PT ;  /* 0x7f8000000500780b */ /* 0x000fc80003f5c200 */
[----:B------:R-:W-:-:S13]  /*13b0*/  PLOP3.LUT P1, PT, P1, P2, PT, 0xf8, 0x8f ;  /* 0x00000000008f781c */ /* 0x000fda0000f25f70 */
[----:B------:R-:W-:Y:S05]  /*13c0*/  @P1 BRA `(.L_x_36) ;  /* 0x00000004004c1947 */ /* 0x000fea0003800000 */
[----:B------:R-:W-:-:S13]  /*13d0*/  LOP3.LUT P1, RZ, R5, 0x7fffffff, R2, 0xc8, !PT ;  /* 0x7fffffff05ff7812 */ /* 0x000fda000782c802 */
[----:B------:R-:W-:Y:S05]  /*13e0*/  @!P1 BRA `(.L_x_37) ;  /* 0x00000004003c9947 */ /* 0x000fea0003800000 */
[C---:B------:R-:W-:Y:S02]  /*13f0*/  FSETP.NEU.FTZ.AND P4, PT, |R2|.reuse, +INF , PT ;  /* 0x7f8000000200780b */ /* 0x040fe40003f9d200 */
[----:B------:R-:W-:Y:S02]  /*1400*/  FSETP.NEU.FTZ.AND P2, PT, |R5|, +INF , PT ;  /* 0x7f8000000500780b */ /* 0x000fe40003f5d200 */
[----:B------:R-:W-:-:S11]  /*1410*/  FSETP.NEU.FTZ.AND P1, PT, |R2|, +INF , PT ;  /* 0x7f8000000200780b */ /* 0x000fd60003f3d200 */
[----:B------:R-:W-:Y:S05]  /*1420*/  @!P2 BRA !P4, `(.L_x_37) ;  /* 0x00000004002ca947 */ /* 0x000fea0006000000 */
[----:B------:R-:W-:-:S04]  /*1430*/  LOP3.LUT P4, RZ, R2, 0x7fffffff, RZ, 0xc0, !PT ;  /* 0x7fffffff02ff7812 */ /* 0x000fc8000788c0ff */
[----:B------:R-:W-:-:S13]  /*1440*/  PLOP3.LUT P2, PT, P2, P4, PT, 0x2f, 0xf2 ;  /* 0x0000000000f2781c */ /* 0x000fda0001748577 */
[----:B------:R-:W-:Y:S05]  /*1450*/  @P2 BRA `(.L_x_38) ;  /* 0x0000000400182947 */ /* 0x000fea0003800000 */
[----:B------:R-:W-:-:S04]  /*1460*/  LOP3.LUT P2, RZ, R5, 0x7fffffff, RZ, 0xc0, !PT ;  /* 0x7fffffff05ff7812 */ /* 0x000fc8000784c0ff */
[----:B------:R-:W-:-:S13]  /*1470*/  PLOP3.LUT P1, PT, P1, P2, PT, 0x2f, 0xf2 ;  /* 0x0000000000f2781c */ /* 0x000fda0000f24577 */
[----:B------:R-:W-:Y:S05]  /*1480*/  @P1 BRA `(.L_x_39) ;  /* 0x0000000400001947 */ /* 0x000fea0003800000 */
[----:B------:R-:W-:Y:S02]  /*1490*/  ISETP.GE.AND P1, PT, R29, RZ, PT ;  /* 0x000000ff1d00720c */ /* 0x000fe40003f26270 */
[----:B------:R-:W-:-:S11]  /*14a0*/  ISETP.GE.AND P2, PT, R30, RZ, PT ;  /* 0x000000ff1e00720c */ /* 0x000fd60003f46270 */
[----:B------:R-:W-:Y:S01]  /*14b0*/  @P1 MOV R4, RZ ;  /* 0x000000ff00041202 */ /* 0x000fe20000000f00 */
[----:B------:R-:W-:Y:S01]  /*14c0*/  @!P1 FFMA R2, R2, 1.84467440737095516160e+19, RZ ;  /* 0x5f80000002029823 */ /* 0x000fe200000000ff */
[----:B------:R-:W-:Y:S01]  /*14d0*/  @!P1 MOV R4, 0xffffffc0 ;  /* 0xffffffc000049802 */ /* 0x000fe20000000f00 */
[----:B------:R-:W-:-:S04]  /*14e0*/  @!P2 FFMA R5, R5, 1.84467440737095516160e+19, RZ ;  /* 0x5f8000000505a823 */ /* 0x000fc800000000ff */
[----:B------:R-:W-:-:S07]  /*14f0*/  @!P2 VIADD R4, R4, 0x40 ;  /* 0x000000400404a836 */ /* 0x000fce0000000000 */
.L_x_35:
[----:B------:R-:W-:Y:S01]  /*1500*/  LEA R30, R27, 0xc0800000, 0x17 ;  /* 0xc08000001b1e7811 */ /* 0x000fe200078eb8ff */
[----:B------:R-:W-:Y:S01]  /*1510*/  BSSY.RECONVERGENT B2, `(.L_x_40) ;  /* 0x0000036000027945 */ /* 0x000fe20003800200 */
[----:B------:R-:W-:Y:S02]  /*1520*/  IADD3 R32, PT, PT, R32, -0x7f, RZ ;  /* 0xffffff8120207810 */ /* 0x000fe40007ffe0ff */
[----:B------:R-:W-:Y:S02]  /*1530*/  IADD3 R31, PT, PT, -R30, R5, RZ ;  /* 0x000000051e1f7210 */ /* 0x000fe40007ffe1ff */
[C---:B------:R-:W-:Y:S01]  /*1540*/  IADD3 R27, PT, PT, R32.reuse, 0x7f, -R27 ;  /* 0x0000007f201b7810 */ /* 0x040fe20007ffe81b */
[----:B------:R-:W-:Y:S01]  /*1550*/  IMAD R2, R32, -0x800000, R2 ;  /* 0xff80000020027824 */ /* 0x000fe200078e0202 */
[----:B------:R-:W0:Y:S01]  /*1560*/  MUFU.RCP R30, R31 ;  /* 0x0000001f001e7308 */ /* 0x000e220000001000 */
[----:B------:R-:W-:Y:S02]  /*1570*/  FADD.FTZ R29, -R31, -RZ ;  /* 0x800000ff1f1d7221 */ /* 0x000fe40000010100 */
[----:B------:R-:W-:-:S02]  /*1580*/  IMAD.IADD R27, R27, 0x1, R4 ;  /* 0x000000011b1b7824 */ /* 0x000fc400078e0204 */
[----:B0-----:R-:W-:-:S04]  /*1590*/  FFMA R5, R30, R29, 1 ;  /* 0x3f8000001e057423 */ /* 0x001fc8000000001d */
[----:B------:R-:W-:-:S04]  /*15a0*/  FFMA R5, R30, R5, R30 ;  /* 0x000000051e057223 */ /* 0x000fc8000000001e */
[----:B------:R-:W-:-:S04]  /*15b0*/  FFMA R30, R2, R5, RZ ;  /* 0x00000005021e7223 */ /* 0x000fc800000000ff */
[----:B------:R-:W-:-:S04]  /*15c0*/  FFMA R33, R29, R30, R2 ;  /* 0x0000001e1d217223 */ /* 0x000fc80000000002 */
[----:B------:R-:W-:-:S04]  /*15d0*/  FFMA R30, R5, R33, R30 ;  /* 0x00000021051e7223 */ /* 0x000fc8000000001e */
[----:B------:R-:W-:-:S04]  /*15e0*/  FFMA R29, R29, R30, R2 ;  /* 0x0000001e1d1d7223 */ /* 0x000fc80000000002 */
[----:B------:R-:W-:-:S05]  /*15f0*/  FFMA R2, R5, R29, R30 ;  /* 0x0000001d05027223 */ /* 0x000fca000000001e */
[----:B------:R-:W-:-:S04]  /*1600*/  SHF.R.U32.HI R31, RZ, 0x17, R2 ;  /* 0x00000017ff1f7819 */ /* 0x000fc80000011602 */
[----:B------:R-:W-:-:S04]  /*1610*/  LOP3.LUT R4, R31, 0xff, RZ, 0xc0, !PT ;  /* 0x000000ff1f047812 */ /* 0x000fc800078ec0ff */
[----:B------:R-:W-:-:S04]  /*1620*/  IADD3 R4, PT, PT, R4, R27, RZ ;  /* 0x0000001b04047210 */ /* 0x000fc80007ffe0ff */
[----:B------:R-:W-:-:S04]  /*1630*/  IADD3 R31, PT, PT, R4, -0x1, RZ ;  /* 0xffffffff041f7810 */ /* 0x000fc80007ffe0ff */
[----:B------:R-:W-:-:S13]  /*1640*/  ISETP.GE.U32.AND P1, PT, R31, 0xfe, PT ;  /* 0x000000fe1f00780c */ /* 0x000fda0003f26070 */
[----:B------:R-:W-:Y:S05]  /*1650*/  @!P1 BRA `(.L_x_41) ;  /* 0x0000000000809947 */ /* 0x000fea0003800000 */
[----:B------:R-:W-:-:S13]  /*1660*/  ISETP.GT.AND P1, PT, R4, 0xfe, PT ;  /* 0x000000fe0400780c */ /* 0x000fda0003f24270 */
[----:B------:R-:W-:Y:S05]  /*1670*/  @P1 BRA `(.L_x_42) ;  /* 0x00000000006c1947 */ /* 0x000fea0003800000 */
[----:B------:R-:W-:-:S13]  /*1680*/  ISETP.GE.AND P1, PT, R4, 0x1, PT ;  /* 0x000000010400780c */ /* 0x000fda0003f26270 */
[----:B------:R-:W-:Y:S05]  /*1690*/  @P1 BRA `(.L_x_43) ;  /* 0x0000000000741947 */ /* 0x000fea0003800000 */
[----:B------:R-:W-:Y:S02]  /*16a0*/  ISETP.GE.AND P1, PT, R4, -0x18, PT ;  /* 0xffffffe80400780c */ /* 0x000fe40003f26270 */
[----:B------:R-:W-:-:S11]  /*16b0*/  LOP3.LUT R2, R2, 0x80000000, RZ, 0xc0, !PT ;  /* 0x8000000002027812 */ /* 0x000fd600078ec0ff */
[----:B------:R-:W-:Y:S05]  /*16c0*/  @!P1 BRA `(.L_x_43) ;  /* 0x0000000000689947 */ /* 0x000fea0003800000 */
[CCC-:B------:R-:W-:Y:S01]  /*16d0*/  FFMA.RZ R31, R5.reuse, R29.reuse, R30.reuse ;  /* 0x0000001d051f7223 */ /* 0x1c0fe2000000c01e */
[C---:B------:R-:W-:Y:S02]  /*16e0*/  VIADD R32, R4.reuse, 0x20 ;  /* 0x0000002004207836 */ /* 0x040fe40000000000 */
[CCC-:B------:R-:W-:Y:S01]  /*16f0*/  FFMA.RP R27, R5.reuse, R29.reuse, R30.reuse ;  /* 0x0000001d051b7223 */ /* 0x1c0fe2000000801e */
[----:B------:R-:W-:Y:S01]  /*1700*/  FFMA.RM R30, R5, R29, R30 ;  /* 0x0000001d051e7223 */ /* 0x000fe2000000401e */
[C---:B------:R-:W-:Y:S02]  /*1710*/  ISETP.NE.AND P4, PT, R4.reuse, RZ, PT ;  /* 0x000000ff0400720c */ /* 0x040fe40003f85270 */
[----:B------:R-:W-:Y:S02]  /*1720*/  LOP3.LUT R31, R31, 0x7fffff, RZ, 0xc0, !PT ;  /* 0x007fffff1f1f7812 */ /* 0x000fe400078ec0ff */
[----:B------:R-:W-:Y:S02]  /*1730*/  ISETP.NE.AND P2, PT, R4, RZ, PT ;  /* 0x000000ff0400720c */ /* 0x000fe40003f45270 */
[----:B------:R-:W-:-:S02]  /*1740*/  LOP3.LUT R31, R31, 0x800000, RZ, 0xfc, !PT ;  /* 0x008000001f1f7812 */ /* 0x000fc400078efcff */
[----:B------:R-:W-:Y:S02]  /*1750*/  IADD3 R4, PT, PT, -R4, RZ, RZ ;  /* 0x000000ff04047210 */ /* 0x000fe40007ffe1ff */
[----:B------:R-:W-:Y:S02]  /*1760*/  SHF.L.U32 R32, R31, R32, RZ ;  /* 0x000000201f207219 */ /* 0x000fe400000006ff */
[----:B------:R-:W-:Y:S02]  /*1770*/  FSETP.NEU.FTZ.AND P1, PT, R27, R30, PT ;  /* 0x0000001e1b00720b */ /* 0x000fe40003f3d000 */
[----:B------:R-:W-:Y:S02]  /*1780*/  SEL R4, R4, RZ, P4 ;  /* 0x000000ff04047207 */ /* 0x000fe40002000000 */
[----:B------:R-:W-:Y:S02]  /*1790*/  ISETP.NE.AND P2, PT, R32, RZ, P2 ;  /* 0x000000ff2000720c */ /* 0x000fe40001745270 */
[----:B------:R-:W-:-:S02]  /*17a0*/  SHF.R.U32.HI R4, RZ, R4, R31 ;  /* 0x00000004ff047219 */ /* 0x000fc4000001161f */
[----:B------:R-:W-:Y:S02]  /*17b0*/  PLOP3.LUT P1, PT, P1, P2, PT, 0xf8, 0x8f ;  /* 0x00000000008f781c */ /* 0x000fe40000f25f70 */
[----:B------:R-:W-:Y:S02]  /*17c0*/  SHF.R.U32.HI R30, RZ, 0x1, R4 ;  /* 0x00000001ff1e7819 */ /* 0x000fe40000011604 */
[----:B------:R-:W-:-:S04]  /*17d0*/  SEL R5, RZ, 0x1, !P1 ;  /* 0x00000001ff057807 */ /* 0x000fc80004800000 */
[----:B------:R-:W-:-:S04]  /*17e0*/  LOP3.LUT R5, R5, 0x1, R30, 0xf8, !PT ;  /* 0x0000000105057812 */ /* 0x000fc800078ef81e */
[----:B------:R-:W-:-:S04]  /*17f0*/  LOP3.LUT R5, R5, R4, RZ, 0xc0, !PT ;  /* 0x0000000405057212 */ /* 0x000fc800078ec0ff */
[----:B------:R-:W-:-:S04]  /*1800*/  IADD3 R5, PT, PT, R30, R5, RZ ;  /* 0x000000051e057210 */ /* 0x000fc80007ffe0ff */
[----:B------:R-:W-:Y:S01]  /*1810*/  LOP3.LUT R2, R5, R2, RZ, 0xfc, !PT ;  /* 0x0000000205027212 */ /* 0x000fe200078efcff */
[----:B------:R-:W-:Y:S06]  /*1820*/  BRA `(.L_x_43) ;  /* 0x0000000000107947 */ /* 0x000fec0003800000 */
.L_x_42:
[----:B------:R-:W-:-:S04]  /*1830*/  LOP3.LUT R2, R2, 0x80000000, RZ, 0xc0, !PT ;  /* 0x8000000002027812 */ /* 0x000fc800078ec0ff */
[----:B------:R-:W-:Y:S01]  /*1840*/  LOP3.LUT R2, R2, 0x7f800000, RZ, 0xfc, !PT ;  /* 0x7f80000002027812 */ /* 0x000fe200078efcff */
[----:B------:R-:W-:Y:S06]  /*1850*/  BRA `(.L_x_43) ;  /* 0x0000000000047947 */ /* 0x000fec0003800000 */
.L_x_41:
[----:B------:R-:W-:-:S07]  /*1860*/  IMAD R2, R27, 0x800000, R2 ;  /* 0x008000001b027824 */ /* 0x000fce00078e0202 */
.L_x_43:
[----:B------:R-:W-:Y:S05]  /*1870*/  BSYNC.RECONVERGENT B2 ;  /* 0x0000000000027941 */ /* 0x000fea0003800200 */
.L_x_40:
[----:B------:R-:W-:Y:S05]  /*1880*/  BRA `(.L_x_44) ;  /* 0x0000000000207947 */ /* 0x000fea0003800000 */
.L_x_39:
[----:B------:R-:W-:-:S04]  /*1890*/  LOP3.LUT R2, R5, 0x80000000, R2, 0x48, !PT ;  /* 0x8000000005027812 */ /* 0x000fc800078e4802 */
[----:B------:R-:W-:Y:S01]  /*18a0*/  LOP3.LUT R2, R2, 0x7f800000, RZ, 0xfc, !PT ;  /* 0x7f80000002027812 */ /* 0x000fe200078efcff */
[----:B------:R-:W-:Y:S06]  /*18b0*/  BRA `(.L_x_44) ;  /* 0x0000000000147947 */ /* 0x000fec0003800000 */
.L_x_38:
[----:B------:R-:W-:Y:S01]  /*18c0*/  LOP3.LUT R2, R5, 0x80000000, R2, 0x48, !PT ;  /* 0x8000000005027812 */ /* 0x000fe200078e4802 */
[----:B------:R-:W-:Y:S06]  /*18d0*/  BRA `(.L_x_44) ;  /* 0x00000000000c7947 */ /* 0x000fec0003800000 */
.L_x_37:
[----:B------:R-:W0:Y:S01]  /*18e0*/  MUFU.RSQ R2, -QNAN ;  /* 0xffc0000000027908 */ /* 0x000e220000001400 */
[----:B------:R-:W-:Y:S05]  /*18f0*/  BRA `(.L_x_44) ;  /* 0x0000000000047947 */ /* 0x000fea0003800000 */
.L_x_36:
[----:B------:R-:W-:-:S07]  /*1900*/  FADD.FTZ R2, R2, R5 ;  /* 0x0000000502027221 */ /* 0x000fce0000010000 */
.L_x_44:
[----:B------:R-:W-:Y:S05]  /*1910*/  BSYNC.RECONVERGENT B1 ;  /* 0x0000000000017941 */ /* 0x000fea0003800200 */
.L_x_34:
[----:B------:R-:W-:Y:S01]  /*1920*/  HFMA2 R5, -RZ, RZ, 0, 0 ;  /* 0x00000000ff057431 */ /* 0x000fe200000001ff */
[----:B------:R-:W-:-:S04]  /*1930*/  MOV R4, R28 ;  /* 0x0000001c00047202 */ /* 0x000fc80000000f00 */
[----:B0-----:R-:W-:Y:S05]  /*1940*/  RET.REL.NODEC R4 `(_Z17WavePropagation2dPfS_S_S_S_S_iiS_if) ;  /* 0xffffffe404ac7950 */ /* 0x001fea0003c3ffff */
.L_x_45:
[----:B------:R-:W-:-:S00]  /*1950*/  BRA `(.L_x_45) ;  /* 0xfffffffc00fc7947 */ /* 0x000fc0000383ffff */
[----:B------:R-:W-:-:S00]  /*1960*/  NOP ;  /* 0x0000000000007918 */ /* 0x000fc00000000000 */
        /* <DEDUP_REMOVED lines=9> */
.L_x_48:


//--------------------- .nv.shared.reserved.0     --------------------------
	.section	.nv.shared.reserved.0,"aw",@nobits
	.weak		__nv_reservedSMEM_offset_0_alias
	.size		__nv_reservedSMEM_offset_0_alias, 0, 64
	.other		__nv_reservedSMEM_offset_0_alias,@"STO_CUDA_RESERVED_SHARED STV_DEFAULT"
__nv_reservedSMEM_offset_0_alias:
	.zero		0
	.zero		64


//--------------------- .nv.constant0._Z17WavePropagation2dPfS_S_S_S_S_iiS_if --------------------------
	.section	.nv.constant0._Z17WavePropagation2dPfS_S_S_S_S_iiS_if,"a",@progbits
	.sectionflags	@""
	.align	4
.nv.constant0._Z17WavePropagation2dPfS_S_S_S_S_iiS_if:
	.zero		968


//--------------------- SYMBOLS --------------------------

	.type		.nv.reservedSmem.offset0,@object
	.size		.nv.reservedSmem.offset0,0x4
